def matmul_kernel(
    a_ptr,
    b_ptr,
    c_ptr,
    M,
    N,
    K,
    stride_am,
    stride_ak,
    stride_bk,
    stride_bn,
    stride_cm,
    stride_cn,
    BLOCK_M: tl.constexpr,
    BLOCK_N: tl.constexpr,
    BLOCK_K: tl.constexpr,
    GROUP_M: tl.constexpr,
):
    pid = tl.program_id(axis=0)
    num_pid_m = tl.cdiv(M, BLOCK_M)
    num_pid_n = tl.cdiv(N, BLOCK_N)
    num_pid_in_group = GROUP_M * num_pid_n
    group_id = pid // num_pid_in_group
    first_pid_m = group_id * GROUP_M
    group_size_m = min(num_pid_m - first_pid_m, GROUP_M)
    pid_m = first_pid_m + ((pid % num_pid_in_group) % group_size_m)
    pid_n = (pid % num_pid_in_group) // group_size_m

    offs_am = (pid_m * BLOCK_M + tl.arange(0, BLOCK_M)) % M
    offs_bn = (pid_n * BLOCK_N + tl.arange(0, BLOCK_N)) % N
    offs_k = tl.arange(0, BLOCK_K)
    a_ptrs = a_ptr + offs_am[:, None] * stride_am + offs_k[None, :] * stride_ak
    b_ptrs = b_ptr + offs_k[:, None] * stride_bk + offs_bn[None, :] * stride_bn

    acc = tl.zeros((BLOCK_M, BLOCK_N), dtype=tl.float32)
    for kk in range(0, tl.cdiv(K, BLOCK_K)):
        a = tl.load(a_ptrs, mask=offs_k[None, :] < K - kk * BLOCK_K, other=0.0)
        b = tl.load(b_ptrs, mask=offs_k[:, None] < K - kk * BLOCK_K, other=0.0)
        acc = tl.dot(a, b, acc)
        a_ptrs += BLOCK_K * stride_ak
        b_ptrs += BLOCK_K * stride_bk

    c = acc.to(c_ptr.dtype.element_ty)
    offs_cm = pid_m * BLOCK_M + tl.arange(0, BLOCK_M)
    offs_cn = pid_n * BLOCK_N + tl.arange(0, BLOCK_N)
    c_ptrs = c_ptr + offs_cm[:, None] * stride_cm + offs_cn[None, :] * stride_cn
    mask = (offs_cm[:, None] < M) & (offs_cn[None, :] < N)
    tl.store(c_ptrs, c, mask=mask)

# config = {"BLOCK_K": 32, "BLOCK_M": 512, "BLOCK_N": 64, "GROUP_M": 8, "arch": "sm_90", "dtype": "fp32", "num_ctas": 4, "num_stages": 3, "num_warps": 4}
# arch = sm_90


// ===== COMPILED SASS (sm_90a) =====

	.target	sm_90a

	.elftype	@"ET_EXEC"


//--------------------- .note.nv.tkinfo           --------------------------
	.section	.note.nv.tkinfo,"",@"SHT_NOTE"
	.sectionflags	@"SHF_NOTE_NV_TKINFO"
	.tkinfo
        /*0018*/ 	.word	0x00000002
        /*0030*/ 	.string	""
        /*0030*/ 	.string	"ptxas"
        /*0030*/ 	.string	"Cuda compilation tools, release 13.0, V13.0.88"
        /*0030*/ 	.string	"Build cuda_13.0.r13.0/compiler.36424714_0"
        /*0030*/ 	.string	"-v  -suppress-debug-info  -lineinfo  -arch sm_90a "



//--------------------- .note.nv.cuinfo           --------------------------
	.section	.note.nv.cuinfo,"",@"SHT_NOTE"
	.sectionflags	@"SHF_NOTE_NV_CUINFO"
        /*0018*/ 	.short	0x0002
        /*001a*/ 	.short	0x005a
        /*001c*/ 	.short	0x0082
	.zero		2


//--------------------- .nv.info                  --------------------------
	.section	.nv.info,"",@"SHT_CUDA_INFO"
	.align	4


	//----- nvinfo : EIATTR_REGCOUNT
	.align		4
        /*0000*/ 	.byte	0x04, 0x2f
        /*0002*/ 	.short	(.L_1 - .L_0)
	.align		4
.L_0:
        /*0004*/ 	.word	index@(matmul_kernel)
        /*0008*/ 	.word	0x000000ff


	//----- nvinfo : EIATTR_FRAME_SIZE
	.align		4
.L_1:
        /*000c*/ 	.byte	0x04, 0x11
        /*000e*/ 	.short	(.L_3 - .L_2)
	.align		4
.L_2:
        /*0010*/ 	.word	index@(matmul_kernel)
        /*0014*/ 	.word	0x00000000


	//----- nvinfo : EIATTR_MIN_STACK_SIZE
	.align		4
.L_3:
        /*0018*/ 	.byte	0x04, 0x12
        /*001a*/ 	.short	(.L_5 - .L_4)
	.align		4
.L_4:
        /*001c*/ 	.word	index@(matmul_kernel)
        /*0020*/ 	.word	0x00000000
.L_5:


//--------------------- .nv.compat                --------------------------
	.section	.nv.compat,"",@"SHT_CUDA_COMPAT_INFO"
	.align	4
        /*0000*/ 	.byte	0x02, 0x09, 0x01, 0x00, 0x02, 0x02, 0x04, 0x00, 0x02, 0x05, 0x05, 0x00, 0x03, 0x07, 0x01, 0x01
        /*0010*/ 	.byte	0x02, 0x03, 0x00, 0x00, 0x02, 0x06, 0x01, 0x00, 0x04, 0x0b, 0x08, 0x00, 0x00, 0x00, 0x00, 0x00
        /*0020*/ 	.byte	0x00, 0x00, 0x00, 0x00


//--------------------- .nv.info.matmul_kernel    --------------------------
	.section	.nv.info.matmul_kernel,"",@"SHT_CUDA_INFO"
	.sectionflags	@""
	.align	4


	//----- nvinfo : EIATTR_CUDA_API_VERSION
	.align		4
        /*0000*/ 	.byte	0x04, 0x37
        /*0002*/ 	.short	(.L_7 - .L_6)
.L_6:
        /*0004*/ 	.word	0x00000082


	//----- nvinfo : EIATTR_KPARAM_INFO
	.align		4
.L_7:
        /*0008*/ 	.byte	0x04, 0x17
        /*000a*/ 	.short	(.L_9 - .L_8)
.L_8:
        /*000c*/ 	.word	0x00000000
        /*0010*/ 	.short	0x000d
        /*0012*/ 	.short	0x0048
        /*0014*/ 	.byte	0x00, 0xf4, 0x21, 0x00


	//----- nvinfo : EIATTR_KPARAM_INFO
	.align		4
.L_9:
        /*0018*/ 	.byte	0x04, 0x17
        /*001a*/ 	.short	(.L_11 - .L_10)
.L_10:
        /*001c*/ 	.word	0x00000000
        /*0020*/ 	.short	0x000c
        /*0022*/ 	.short	0x0040
        /*0024*/ 	.byte	0x00, 0xf4, 0x21, 0x00


	//----- nvinfo : EIATTR_KPARAM_INFO
	.align		4
.L_11:
        /*0028*/ 	.byte	0x04, 0x17
        /*002a*/ 	.short	(.L_13 - .L_12)
.L_12:
        /*002c*/ 	.word	0x00000000
        /*0030*/ 	.short	0x000b
        /*0032*/ 	.short	0x0038
        /*0034*/ 	.byte	0x00, 0xf0, 0x11, 0x00


	//----- nvinfo : EIATTR_KPARAM_INFO
	.align		4
.L_13:
        /*0038*/ 	.byte	0x04, 0x17
        /*003a*/ 	.short	(.L_15 - .L_14)
.L_14:
        /*003c*/ 	.word	0x00000000
        /*0040*/ 	.short	0x000a
        /*0042*/ 	.short	0x0034
        /*0044*/ 	.byte	0x00, 0xf0, 0x11, 0x00


	//----- nvinfo : EIATTR_KPARAM_INFO
	.align		4
.L_15:
        /*0048*/ 	.byte	0x04, 0x17
        /*004a*/ 	.short	(.L_17 - .L_16)
.L_16:
        /*004c*/ 	.word	0x00000000
        /*0050*/ 	.short	0x0009
        /*0052*/ 	.short	0x0030
        /*0054*/ 	.byte	0x00, 0xf0, 0x11, 0x00


	//----- nvinfo : EIATTR_KPARAM_INFO
	.align		4
.L_17:
        /*0058*/ 	.byte	0x04, 0x17
        /*005a*/ 	.short	(.L_19 - .L_18)
.L_18:
        /*005c*/ 	.word	0x00000000
        /*0060*/ 	.short	0x0008
        /*0062*/ 	.short	0x002c
        /*0064*/ 	.byte	0x00, 0xf0, 0x11, 0x00


	//----- nvinfo : EIATTR_KPARAM_INFO
	.align		4
.L_19:
        /*0068*/ 	.byte	0x04, 0x17
        /*006a*/ 	.short	(.L_21 - .L_20)
.L_20:
        /*006c*/ 	.word	0x00000000
        /*0070*/ 	.short	0x0007
        /*0072*/ 	.short	0x0028
        /*0074*/ 	.byte	0x00, 0xf0, 0x11, 0x00


	//----- nvinfo : EIATTR_KPARAM_INFO
	.align		4
.L_21:
        /*0078*/ 	.byte	0x04, 0x17
        /*007a*/ 	.short	(.L_23 - .L_22)
.L_22:
        /*007c*/ 	.word	0x00000000
        /*0080*/ 	.short	0x0006
        /*0082*/ 	.short	0x0024
        /*0084*/ 	.byte	0x00, 0xf0, 0x11, 0x00


	//----- nvinfo : EIATTR_KPARAM_INFO
	.align		4
.L_23:
        /*0088*/ 	.byte	0x04, 0x17
        /*008a*/ 	.short	(.L_25 - .L_24)
.L_24:
        /*008c*/ 	.word	0x00000000
        /*0090*/ 	.short	0x0005
        /*0092*/ 	.short	0x0020
        /*0094*/ 	.byte	0x00, 0xf0, 0x11, 0x00


	//----- nvinfo : EIATTR_KPARAM_INFO
	.align		4
.L_25:
        /*0098*/ 	.byte	0x04, 0x17
        /*009a*/ 	.short	(.L_27 - .L_26)
.L_26:
        /*009c*/ 	.word	0x00000000
        /*00a0*/ 	.short	0x0004
        /*00a2*/ 	.short	0x001c
        /*00a4*/ 	.byte	0x00, 0xf0, 0x11, 0x00


	//----- nvinfo : EIATTR_KPARAM_INFO
	.align		4
.L_27:
        /*00a8*/ 	.byte	0x04, 0x17
        /*00aa*/ 	.short	(.L_29 - .L_28)
.L_28:
        /*00ac*/ 	.word	0x00000000
        /*00b0*/ 	.short	0x0003
        /*00b2*/ 	.short	0x0018
        /*00b4*/ 	.byte	0x00, 0xf0, 0x11, 0x00


	//----- nvinfo : EIATTR_KPARAM_INFO
	.align		4
.L_29:
        /*00b8*/ 	.byte	0x04, 0x17
        /*00ba*/ 	.short	(.L_31 - .L_30)
.L_30:
        /*00bc*/ 	.word	0x00000000
        /*00c0*/ 	.short	0x0002
        /*00c2*/ 	.short	0x0010
        /*00c4*/ 	.byte	0x00, 0xf4, 0x21, 0x00


	//----- nvinfo : EIATTR_KPARAM_INFO
	.align		4
.L_31:
        /*00c8*/ 	.byte	0x04, 0x17
        /*00ca*/ 	.short	(.L_33 - .L_32)
.L_32:
        /*00cc*/ 	.word	0x00000000
        /*00d0*/ 	.short	0x0001
        /*00d2*/ 	.short	0x0008
        /*00d4*/ 	.byte	0x00, 0xf4, 0x21, 0x00


	//----- nvinfo : EIATTR_KPARAM_INFO
	.align		4
.L_33:
        /*00d8*/ 	.byte	0x04, 0x17
        /*00da*/ 	.short	(.L_35 - .L_34)
.L_34:
        /*00dc*/ 	.word	0x00000000
        /*00e0*/ 	.short	0x0000
        /*00e2*/ 	.short	0x0000
        /*00e4*/ 	.byte	0x00, 0xf4, 0x21, 0x00


	//----- nvinfo : EIATTR_EXPLICIT_CLUSTER
	.align		4
.L_35:
        /*00e8*/ 	.byte	0x01, 0x3e
	.zero		2


	//----- nvinfo : EIATTR_CTA_PER_CLUSTER
	.align		4
        /*00ec*/ 	.byte	0x04, 0x3d
        /*00ee*/ 	.short	(.L_37 - .L_36)
.L_36:
        /*00f0*/ 	.word	0x00000004
        /*00f4*/ 	.word	0x00000001
        /*00f8*/ 	.word	0x00000001


	//----- nvinfo : EIATTR_SPARSE_MMA_MASK
	.align		4
.L_37:
        /*00fc*/ 	.byte	0x03, 0x50
        /*00fe*/ 	.short	0x0000


	//----- nvinfo : EIATTR_MAXREG_COUNT
	.align		4
        /*0100*/ 	.byte	0x03, 0x1b
        /*0102*/ 	.short	0x00ff


	//----- nvinfo : EIATTR_NUM_BARRIERS
	.align		4
        /*0104*/ 	.byte	0x02, 0x4c
        /*0106*/ 	.byte	0x01
	.zero		1


	//----- nvinfo : EIATTR_MERCURY_ISA_VERSION
	.align		4
        /*0108*/ 	.byte	0x03, 0x5f
        /*010a*/ 	.short	0x0101


	//----- nvinfo : EIATTR_EXIT_INSTR_OFFSETS
	.align		4
        /*010c*/ 	.byte	0x04, 0x1c
        /*010e*/ 	.short	(.L_39 - .L_38)


	//   ....[0]....
.L_38:
        /*0110*/ 	.word	0x00008640


	//   ....[1]....
        /*0114*/ 	.word	0x00008660


	//----- nvinfo : EIATTR_REQNTID
	.align		4
.L_39:
        /*0118*/ 	.byte	0x04, 0x10
        /*011a*/ 	.short	(.L_41 - .L_40)
.L_40:
        /*011c*/ 	.word	0x00000080
        /*0120*/ 	.word	0x00000001
        /*0124*/ 	.word	0x00000001


	//----- nvinfo : EIATTR_CBANK_PARAM_SIZE
	.align		4
.L_41:
        /*0128*/ 	.byte	0x03, 0x19
        /*012a*/ 	.short	0x0050


	//----- nvinfo : EIATTR_PARAM_CBANK
	.align		4
        /*012c*/ 	.byte	0x04, 0x0a
        /*012e*/ 	.short	(.L_43 - .L_42)
	.align		4
.L_42:
        /*0130*/ 	.word	index@(.nv.constant0.matmul_kernel)
        /*0134*/ 	.short	0x0210
        /*0136*/ 	.short	0x0050


	//----- nvinfo : EIATTR_SW_WAR
	.align		4
.L_43:
        /*0138*/ 	.byte	0x04, 0x36
        /*013a*/ 	.short	(.L_45 - .L_44)
.L_44:
        /*013c*/ 	.word	0x00000008
.L_45:


//--------------------- .nv.callgraph             --------------------------
	.section	.nv.callgraph,"",@"SHT_CUDA_CALLGRAPH"
	.align	4
	.sectionentsize	8
	.align		4
        /*0000*/ 	.word	0x00000000
	.align		4
        /*0004*/ 	.word	0xffffffff
	.align		4
        /*0008*/ 	.word	0x00000000
	.align		4
        /*000c*/ 	.word	0xfffffffe
	.align		4
        /*0010*/ 	.word	0x00000000
	.align		4
        /*0014*/ 	.word	0xfffffffd
	.align		4
        /*0018*/ 	.word	0x00000000
	.align		4
        /*001c*/ 	.word	0xfffffffc


//--------------------- .text.matmul_kernel       --------------------------
	.section	.text.matmul_kernel,"ax",@progbits
	.align	128
        .global         matmul_kernel
        .type           matmul_kernel,@function
        .size           matmul_kernel,(.L_x_3 - matmul_kernel)
        .other          matmul_kernel,@"STO_CUDA_ENTRY STV_DEFAULT"
matmul_kernel:
.text.matmul_kernel:
[----:B------:R-:W-:Y:S08]  /*0000*/  LDC R1, c[0x0][0x28] ;  /* 0x00000a00ff017b82 */ /* 0x000ff00000000800 */
[----:B------:R-:W1:Y:S01]  /*0010*/  LDC.64 R122, c[0x0][0x228] ;  /* 0x00008a00ff7a7b82 */ /* 0x000e620000000a00 */
[----:B------:R-:W2:Y:S01]  /*0020*/  S2R R161, SR_TID.X ;  /* 0x0000000000a17919 */ /* 0x000ea20000002100 */
[----:B------:R-:W-:Y:S01]  /*0030*/  UMOV UR8, 0x400 ;  /* 0x0000040000087882 */ /* 0x000fe20000000000 */
[----:B------:R-:W-:Y:S01]  /*0040*/  ULDC.64 UR16, c[0x0][0x208] ;  /* 0x0000820000107ab9 */ /* 0x000fe20000000a00 */
[----:B------:R-:W-:-:S04]  /*0050*/  ULDC UR9, c[0x0][0x240] ;  /* 0x0000900000097ab9 */ /* 0x000fc80000000800 */
[----:B------:R-:W3:Y:S08]  /*0060*/  S2UR UR4, SR_CTAID.X ;  /* 0x00000000000479c3 */ /* 0x000ef00000002500 */
[----:B------:R-:W4:Y:S01]  /*0070*/  S2UR UR6, SR_CgaCtaId ;  /* 0x00000000000679c3 */ /* 0x000f220000008800 */
[----:B-1----:R-:W-:Y:S01]  /*0080*/  VIADD R0, R123, 0x3f ;  /* 0x0000003f7b007836 */ /* 0x002fe20000000000 */
[----:B------:R-:W-:-:S06]  /*0090*/  IABS R19, R122 ;  /* 0x0000007a00137213 */ /* 0x000fcc0000000000 */
[----:B------:R-:W1:Y:S01]  /*00a0*/  LDC.64 R138, c[0x0][0x230] ;  /* 0x00008c00ff8a7b82 */ /* 0x000e620000000a00 */
[----:B------:R-:W-:Y:S02]  /*00b0*/  IABS R24, R123 ;  /* 0x0000007b00187213 */ /* 0x000fe40000000000 */
[----:B------:R-:W-:Y:S02]  /*00c0*/  SHF.R.S32.HI R3, RZ, 0x1f, R0 ;  /* 0x0000001fff037819 */ /* 0x000fe40000011400 */
[----:B---3--:R-:W-:Y:S01]  /*00d0*/  I2FP.F32.U32 R5, UR4 ;  /* 0x0000000400057c45 */ /* 0x008fe20008201000 */
[----:B------:R-:W-:Y:S01]  /*00e0*/  ULDC UR4, c[0x0][0x150] ;  /* 0x0000540000047ab9 */ /* 0x000fe20000000800 */
[----:B------:R-:W-:Y:S01]  /*00f0*/  LEA.HI R3, R3, R0, RZ, 0x6 ;  /* 0x0000000003037211 */ /* 0x000fe200078f30ff */
[----:B------:R-:W3:Y:S01]  /*0100*/  LDC.64 R114, c[0x0][0x238] ;  /* 0x00008e00ff727b82 */ /* 0x000ee20000000a00 */
[----:B--2---:R-:W-:Y:S01]  /*0110*/  LOP3.LUT R107, R161, 0x1f, RZ, 0xc0, !PT ;  /* 0x0000001fa16b7812 */ /* 0x004fe200078ec0ff */
[----:B------:R-:W-:Y:S01]  /*0120*/  FMUL R5, R5, UR4 ;  /* 0x0000000405057c20 */ /* 0x000fe20008400000 */
[----:B------:R-:W-:Y:S01]  /*0130*/  SHF.R.S32.HI R3, RZ, 0x6, R3 ;  /* 0x00000006ff037819 */ /* 0x000fe20000011403 */
[----:B----4-:R-:W-:-:S02]  /*0140*/  USHF.L.U32 UR5, UR6, 0x7, URZ ;  /* 0x0000000706057899 */ /* 0x010fc4000800063f */
[----:B------:R-:W-:Y:S02]  /*0150*/  ULEA UR8, UR6, UR8, 0x18 ;  /* 0x0000000806087291 */ /* 0x000fe4000f8ec03f */
[----:B------:R-:W-:Y:S01]  /*0160*/  IMAD.SHL.U32 R4, R3, 0x8, RZ ;  /* 0x0000000803047824 */ /* 0x000fe200078e00ff */
[----:B------:R-:W2:Y:S01]  /*0170*/  F2I.U32.TRUNC.NTZ R5, R5 ;  /* 0x0000000500057305 */ /* 0x000ea2000020f000 */
[----:B------:R-:W-:Y:S01]  /*0180*/  ULOP3.LUT UR5, UR5, 0x180, URZ, 0xc0, !UPT ;  /* 0x0000018005057892 */ /* 0x000fe2000f8ec03f */
[----:B------:R-:W-:Y:S02]  /*0190*/  ULDC.64 UR6, c[0x0][0x218] ;  /* 0x0000860000067ab9 */ /* 0x000fe40000000a00 */
[----:B------:R-:W-:Y:S01]  /*01a0*/  IABS R7, R4 ;  /* 0x0000000400077213 */ /* 0x000fe20000000000 */
[----:B-1----:R-:W-:-:S03]  /*01b0*/  VIADD R38, R138, 0xffffffcb ;  /* 0xffffffcb8a267836 */ /* 0x002fc60000000000 */
[----:B------:R-:W1:Y:S01]  /*01c0*/  I2F.RP R0, R7 ;  /* 0x0000000700007306 */ /* 0x000e620000209400 */
[C---:B------:R-:W-:Y:S02]  /*01d0*/  VIADD R39, R138.reuse, 0xffffffc6 ;  /* 0xffffffc68a277836 */ /* 0x040fe40000000000 */
[C---:B------:R-:W-:Y:S02]  /*01e0*/  VIADD R40, R138.reuse, 0xffffffc7 ;  /* 0xffffffc78a287836 */ /* 0x040fe40000000000 */
[----:B------:R-:W-:Y:S01]  /*01f0*/  VIADD R44, R138, 0xffffffc3 ;  /* 0xffffffc38a2c7836 */ /* 0x000fe20000000000 */
[----:B--2---:R-:W-:Y:S01]  /*0200*/  IABS R11, R5 ;  /* 0x00000005000b7213 */ /* 0x004fe20000000000 */
[C---:B---3--:R-:W-:Y:S02]  /*0210*/  IMAD R127, R114.reuse, 0x24, RZ ;  /* 0x00000024727f7824 */ /* 0x048fe400078e02ff */
[C---:B------:R-:W-:Y:S02]  /*0220*/  IMAD R129, R114.reuse, 0x28, RZ ;  /* 0x0000002872817824 */ /* 0x040fe400078e02ff */
[----:B------:R-:W-:-:S02]  /*0230*/  IMAD R73, R114, 0x2c, RZ ;  /* 0x0000002c72497824 */ /* 0x000fc400078e02ff */
[----:B------:R-:W-:Y:S01]  /*0240*/  IMAD R125, R114, 0x30, RZ ;  /* 0x00000030727d7824 */ /* 0x000fe200078e02ff */
[----:B-1----:R-:W1:Y:S01]  /*0250*/  MUFU.RCP R0, R0 ;  /* 0x0000000000007308 */ /* 0x002e620000001000 */
[C---:B------:R-:W-:Y:S02]  /*0260*/  VIADD R43, R138.reuse, 0xffffffdc ;  /* 0xffffffdc8a2b7836 */ /* 0x040fe40000000000 */
[C---:B------:R-:W-:Y:S02]  /*0270*/  VIADD R47, R138.reuse, 0xffffffde ;  /* 0xffffffde8a2f7836 */ /* 0x040fe40000000000 */
[C---:B------:R-:W-:Y:S02]  /*0280*/  VIADD R48, R138.reuse, 0xffffffdf ;  /* 0xffffffdf8a307836 */ /* 0x040fe40000000000 */
[C---:B------:R-:W-:Y:S02]  /*0290*/  VIADD R51, R138.reuse, 0xffffffda ;  /* 0xffffffda8a337836 */ /* 0x040fe40000000000 */
[----:B------:R-:W-:-:S02]  /*02a0*/  VIADD R53, R138, 0xffffffdb ;  /* 0xffffffdb8a357836 */ /* 0x000fc40000000000 */
[C---:B------:R-:W-:Y:S02]  /*02b0*/  VIADD R54, R138.reuse, 0xffffffd5 ;  /* 0xffffffd58a367836 */ /* 0x040fe40000000000 */
[C---:B------:R-:W-:Y:S02]  /*02c0*/  VIADD R55, R138.reuse, 0xffffffd6 ;  /* 0xffffffd68a377836 */ /* 0x040fe40000000000 */
[----:B------:R-:W-:Y:S02]  /*02d0*/  VIADD R58, R138, 0xffffffd1 ;  /* 0xffffffd18a3a7836 */ /* 0x000fe40000000000 */
[----:B-1----:R-:W-:Y:S01]  /*02e0*/  VIADD R2, R0, 0xffffffe ;  /* 0x0ffffffe00027836 */ /* 0x002fe20000000000 */
[----:B------:R-:W-:Y:S01]  /*02f0*/  IABS R0, R4 ;  /* 0x0000000400007213 */ /* 0x000fe20000000000 */
[----:B------:R-:W-:Y:S02]  /*0300*/  VIADD R168, R138, 0xffffffe0 ;  /* 0xffffffe08aa87836 */ /* 0x000fe40000000000 */
[----:B------:R1:W2:Y:S01]  /*0310*/  F2I.FTZ.U32.TRUNC.NTZ R3, R2 ;  /* 0x0000000200037305 */ /* 0x0002a2000021f000 */
[----:B------:R-:W-:-:S02]  /*0320*/  IMAD R121, R114, 0x34, RZ ;  /* 0x0000003472797824 */ /* 0x000fc400078e02ff */
[----:B------:R-:W-:Y:S02]  /*0330*/  IMAD.MOV R0, RZ, RZ, -R0 ;  /* 0x000000ffff007224 */ /* 0x000fe400078e0a00 */
[C---:B------:R-:W-:Y:S02]  /*0340*/  IMAD R117, R114.reuse, 0x38, RZ ;  /* 0x0000003872757824 */ /* 0x040fe400078e02ff */
[C---:B------:R-:W-:Y:S02]  /*0350*/  IMAD R119, R114.reuse, 0x3c, RZ ;  /* 0x0000003c72777824 */ /* 0x040fe400078e02ff */
[----:B-1----:R-:W-:Y:S02]  /*0360*/  IMAD.MOV.U32 R2, RZ, RZ, RZ ;  /* 0x000000ffff027224 */ /* 0x002fe400078e00ff */
[C---:B------:R-:W-:Y:S02]  /*0370*/  IMAD R90, R114.reuse, 0xf, RZ ;  /* 0x0000000f725a7824 */ /* 0x040fe400078e02ff */
[----:B------:R-:W-:-:S02]  /*0380*/  IMAD.SHL.U32 R91, R114, 0x10, RZ ;  /* 0x00000010725b7824 */ /* 0x000fc400078e00ff */
[--C-:B--2---:R-:W-:Y:S02]  /*0390*/  IMAD.MOV R6, RZ, RZ, -R3.reuse ;  /* 0x000000ffff067224 */ /* 0x104fe400078e0a03 */
[----:B------:R-:W-:Y:S02]  /*03a0*/  IMAD R113, R114, 0x44, RZ ;  /* 0x0000004472717824 */ /* 0x000fe400078e02ff */
[----:B------:R-:W-:Y:S02]  /*03b0*/  IMAD R9, R6, R7, RZ ;  /* 0x0000000706097224 */ /* 0x000fe400078e02ff */
[----:B------:R-:W-:Y:S02]  /*03c0*/  IMAD R83, R114, 0x48, RZ ;  /* 0x0000004872537824 */ /* 0x000fe400078e02ff */
[----:B------:R-:W-:-:S04]  /*03d0*/  IMAD.HI.U32 R2, R3, R9, R2 ;  /* 0x0000000903027227 */ /* 0x000fc800078e0002 */
[----:B------:R-:W-:Y:S02]  /*03e0*/  IMAD R92, R114, 0x11, RZ ;  /* 0x00000011725c7824 */ /* 0x000fe400078e02ff */
[----:B------:R-:W-:-:S04]  /*03f0*/  IMAD.HI.U32 R2, R2, R11, RZ ;  /* 0x0000000b02027227 */ /* 0x000fc800078e00ff */
[----:B------:R-:W-:Y:S02]  /*0400*/  IMAD R0, R2, R0, R11 ;  /* 0x0000000002007224 */ /* 0x000fe400078e020b */
[----:B------:R-:W-:Y:S02]  /*0410*/  IMAD R93, R114, 0x12, RZ ;  /* 0x00000012725d7824 */ /* 0x000fe400078e02ff */
[----:B------:R-:W-:Y:S01]  /*0420*/  VIADD R59, R138, 0xffffffd2 ;  /* 0xffffffd28a3b7836 */ /* 0x000fe20000000000 */
[----:B------:R-:W-:Y:S01]  /*0430*/  ISETP.GT.U32.AND P1, PT, R7, R0, PT ;  /* 0x000000000700720c */ /* 0x000fe20003f24070 */
[C---:B------:R-:W-:Y:S02]  /*0440*/  IMAD R85, R114.reuse, 0x4c, RZ ;  /* 0x0000004c72557824 */ /* 0x040fe400078e02ff */
[C---:B------:R-:W-:Y:S02]  /*0450*/  IMAD R79, R114.reuse, 0x50, RZ ;  /* 0x00000050724f7824 */ /* 0x040fe400078e02ff */
[----:B------:R-:W-:-:S02]  /*0460*/  IMAD R94, R114, 0x13, RZ ;  /* 0x00000013725e7824 */ /* 0x000fc400078e02ff */
[C---:B------:R-:W-:Y:S02]  /*0470*/  IMAD R81, R114.reuse, 0x54, RZ ;  /* 0x0000005472517824 */ /* 0x040fe400078e02ff */
[C---:B------:R-:W-:Y:S02]  /*0480*/  IMAD R95, R114.reuse, 0x15, RZ ;  /* 0x00000015725f7824 */ /* 0x040fe400078e02ff */
[----:B------:R-:W-:Y:S02]  /*0490*/  IMAD R96, R114, 0x16, RZ ;  /* 0x0000001672607824 */ /* 0x000fe400078e02ff */
[----:B------:R-:W-:Y:S02]  /*04a0*/  @!P1 IMAD.IADD R0, R0, 0x1, -R7 ;  /* 0x0000000100009824 */ /* 0x000fe400078e0a07 */
[----:B------:R-:W-:Y:S01]  /*04b0*/  @!P1 VIADD R2, R2, 0x1 ;  /* 0x0000000102029836 */ /* 0x000fe20000000000 */
[----:B------:R-:W-:Y:S01]  /*04c0*/  ISETP.NE.AND P1, PT, R4, RZ, PT ;  /* 0x000000ff0400720c */ /* 0x000fe20003f25270 */
[----:B------:R-:W-:Y:S01]  /*04d0*/  IMAD R77, R114, 0x5c, RZ ;  /* 0x0000005c724d7824 */ /* 0x000fe200078e02ff */
[----:B------:R-:W-:Y:S01]  /*04e0*/  ISETP.GE.U32.AND P0, PT, R0, R7, PT ;  /* 0x000000070000720c */ /* 0x000fe20003f06070 */
[C---:B------:R-:W-:Y:S01]  /*04f0*/  IMAD R97, R114.reuse, 0x17, RZ ;  /* 0x0000001772617824 */ /* 0x040fe200078e02ff */
[----:B------:R-:W-:Y:S01]  /*0500*/  LOP3.LUT R0, R5, R4, RZ, 0x3c, !PT ;  /* 0x0000000405007212 */ /* 0x000fe200078e3cff */
[----:B------:R-:W-:-:S02]  /*0510*/  IMAD R98, R114, 0x19, RZ ;  /* 0x0000001972627824 */ /* 0x000fc400078e02ff */
[----:B------:R-:W-:Y:S01]  /*0520*/  IMAD R99, R114, 0x1a, RZ ;  /* 0x0000001a72637824 */ /* 0x000fe200078e02ff */
[----:B------:R-:W-:Y:S01]  /*0530*/  ISETP.GE.AND P2, PT, R0, RZ, PT ;  /* 0x000000ff0000720c */ /* 0x000fe20003f46270 */
[----:B------:R-:W-:Y:S02]  /*0540*/  VIADD R0, R122, 0x1ff ;  /* 0x000001ff7a007836 */ /* 0x000fe40000000000 */
[C---:B------:R-:W-:Y:S02]  /*0550*/  IMAD R100, R114.reuse, 0x1b, RZ ;  /* 0x0000001b72647824 */ /* 0x040fe400078e02ff */
[----:B------:R-:W-:Y:S01]  /*0560*/  IMAD R101, R114, 0x1d, RZ ;  /* 0x0000001d72657824 */ /* 0x000fe200078e02ff */
[----:B------:R-:W-:Y:S01]  /*0570*/  SHF.R.S32.HI R3, RZ, 0x1f, R0 ;  /* 0x0000001fff037819 */ /* 0x000fe20000011400 */
[----:B------:R-:W-:Y:S02]  /*0580*/  @P0 VIADD R2, R2, 0x1 ;  /* 0x0000000102020836 */ /* 0x000fe40000000000 */
[C---:B------:R-:W-:Y:S01]  /*0590*/  IMAD R102, R114.reuse, 0x1e, RZ ;  /* 0x0000001e72667824 */ /* 0x040fe200078e02ff */
[----:B------:R-:W-:Y:S01]  /*05a0*/  LEA.HI R3, R3, R0, RZ, 0x9 ;  /* 0x0000000003037211 */ /* 0x000fe200078f48ff */
[----:B------:R-:W-:-:S02]  /*05b0*/  IMAD R103, R114, 0x1f, RZ ;  /* 0x0000001f72677824 */ /* 0x000fc400078e02ff */
[----:B------:R-:W-:Y:S01]  /*05c0*/  @!P2 IMAD.MOV R2, RZ, RZ, -R2 ;  /* 0x000000ffff02a224 */ /* 0x000fe200078e0a02 */
[----:B------:R-:W-:Y:S01]  /*05d0*/  @!P1 LOP3.LUT R2, RZ, R4, RZ, 0x33, !PT ;  /* 0x00000004ff029212 */ /* 0x000fe200078e33ff */
[----:B------:R-:W-:Y:S02]  /*05e0*/  VIADD R170, R138, 0xffffffc0 ;  /* 0xffffffc08aaa7836 */ /* 0x000fe40000000000 */
[----:B------:R-:W-:Y:S02]  /*05f0*/  IMAD R155, R107, R115, RZ ;  /* 0x000000736b9b7224 */ /* 0x000fe400078e02ff */
[----:B------:R-:W-:Y:S02]  /*0600*/  IMAD.SHL.U32 R8, R2, 0x8, RZ ;  /* 0x0000000802087824 */ /* 0x000fe400078e00ff */
[----:B------:R-:W-:Y:S02]  /*0610*/  IMAD.MOV R2, RZ, RZ, -R2 ;  /* 0x000000ffff027224 */ /* 0x000fe400078e0a02 */
[----:B------:R-:W-:Y:S01]  /*0620*/  IMAD.SHL.U32 R109, R155, 0x4, RZ ;  /* 0x000000049b6d7824 */ /* 0x000fe200078e00ff */
[----:B------:R-:W-:Y:S01]  /*0630*/  LEA.HI.SX32 R3, R3, -R8, 0x17 ;  /* 0x8000000803037211 */ /* 0x000fe200078fbaff */
[----:B------:R-:W-:-:S03]  /*0640*/  IMAD R11, R4, R2, R5 ;  /* 0x00000002040b7224 */ /* 0x000fc600078e0205 */
[----:B------:R-:W-:Y:S02]  /*0650*/  VIMNMX R10, R3, 0x8, PT ;  /* 0x00000008030a7848 */ /* 0x000fe40003fe0100 */
[----:B------:R-:W-:Y:S02]  /*0660*/  IABS R9, R11 ;  /* 0x0000000b00097213 */ /* 0x000fe40000000000 */
[-C--:B------:R-:W-:Y:S02]  /*0670*/  IABS R7, R10.reuse ;  /* 0x0000000a00077213 */ /* 0x080fe40000000000 */
[----:B------:R-:W-:Y:S02]  /*0680*/  IABS R4, R10 ;  /* 0x0000000a00047213 */ /* 0x000fe40000000000 */
[----:B------:R-:W1:Y:S08]  /*0690*/  I2F.RP R0, R7 ;  /* 0x0000000700007306 */ /* 0x000e700000209400 */
[----:B-1----:R-:W1:Y:S02]  /*06a0*/  MUFU.RCP R0, R0 ;  /* 0x0000000000007308 */ /* 0x002e640000001000 */
[----:B-1----:R-:W-:-:S02]  /*06b0*/  VIADD R3, R0, 0xffffffe ;  /* 0x0ffffffe00037836 */ /* 0x002fc40000000000 */
[----:B------:R-:W-:-:S04]  /*06c0*/  IMAD.MOV R0, RZ, RZ, -R4 ;  /* 0x000000ffff007224 */ /* 0x000fc800078e0a04 */
[----:B------:R-:W1:Y:S02]  /*06d0*/  F2I.FTZ.U32.TRUNC.NTZ R3, R3 ;  /* 0x0000000300037305 */ /* 0x000e64000021f000 */
[----:B-1----:R-:W-:-:S04]  /*06e0*/  IMAD.MOV R6, RZ, RZ, -R3 ;  /* 0x000000ffff067224 */ /* 0x002fc800078e0a03 */
[----:B------:R-:W-:Y:S02]  /*06f0*/  IMAD.MOV.U32 R2, RZ, RZ, R6 ;  /* 0x000000ffff027224 */ /* 0x000fe400078e0006 */
[----:B------:R-:W1:Y:S02]  /*0700*/  I2F.RP R6, R24 ;  /* 0x0000001800067306 */ /* 0x000e640000209400 */
[----:B------:R-:W-:Y:S02]  /*0710*/  IMAD R5, R2, R7, RZ ;  /* 0x0000000702057224 */ /* 0x000fe400078e02ff */
[----:B------:R-:W-:-:S04]  /*0720*/  IMAD.MOV.U32 R2, RZ, RZ, RZ ;  /* 0x000000ffff027224 */ /* 0x000fc800078e00ff */
[----:B------:R-:W-:Y:S02]  /*0730*/  IMAD.HI.U32 R2, R3, R5, R2 ;  /* 0x0000000503027227 */ /* 0x000fe400078e0002 */
[----:B------:R-:W2:Y:S04]  /*0740*/  I2F.RP R3, R19 ;  /* 0x0000001300037306 */ /* 0x000ea80000209400 */
[----:B------:R-:W-:-:S04]  /*0750*/  IMAD.HI.U32 R2, R2, R9, RZ ;  /* 0x0000000902027227 */ /* 0x000fc800078e00ff */
[----:B------:R-:W-:Y:S01]  /*0760*/  IMAD R0, R2, R0, R9 ;  /* 0x0000000002007224 */ /* 0x000fe200078e0209 */
[----:B-1----:R-:W1:Y:S04]  /*0770*/  MUFU.RCP R6, R6 ;  /* 0x0000000600067308 */ /* 0x002e680000001000 */
[----:B------:R-:W-:-:S04]  /*0780*/  ISETP.GT.U32.AND P1, PT, R7, R0, PT ;  /* 0x000000000700720c */ /* 0x000fc80003f24070 */
[----:B--2---:R-:W2:Y:S09]  /*0790*/  MUFU.RCP R3, R3 ;  /* 0x0000000300037308 */ /* 0x004eb20000001000 */
[----:B------:R-:W-:Y:S02]  /*07a0*/  @!P1 IMAD.IADD R0, R0, 0x1, -R7 ;  /* 0x0000000100009824 */ /* 0x000fe400078e0a07 */
[----:B------:R-:W-:Y:S01]  /*07b0*/  @!P1 VIADD R2, R2, 0x1 ;  /* 0x0000000102029836 */ /* 0x000fe20000000000 */
[----:B------:R-:W-:-:S02]  /*07c0*/  ISETP.NE.AND P1, PT, R10, RZ, PT ;  /* 0x000000ff0a00720c */ /* 0x000fc40003f25270 */
[----:B------:R-:W-:Y:S01]  /*07d0*/  ISETP.GE.U32.AND P0, PT, R0, R7, PT ;  /* 0x000000070000720c */ /* 0x000fe20003f06070 */
[----:B-1----:R-:W-:Y:S01]  /*07e0*/  VIADD R7, R6, 0xffffffe ;  /* 0x0ffffffe06077836 */ /* 0x002fe20000000000 */
[----:B------:R-:W-:Y:S01]  /*07f0*/  LOP3.LUT R0, R11, R10, RZ, 0x3c, !PT ;  /* 0x0000000a0b007212 */ /* 0x000fe200078e3cff */
[----:B--2---:R-:W-:-:S03]  /*0800*/  VIADD R4, R3, 0xffffffe ;  /* 0x0ffffffe03047836 */ /* 0x004fc60000000000 */
[----:B------:R-:W-:Y:S01]  /*0810*/  ISETP.GE.AND P2, PT, R0, RZ, PT ;  /* 0x000000ff0000720c */ /* 0x000fe20003f46270 */
[----:B------:R-:W1:Y:S01]  /*0820*/  F2I.FTZ.U32.TRUNC.NTZ R5, R4 ;  /* 0x0000000400057305 */ /* 0x000e62000021f000 */
[----:B------:R-:W-:-:S05]  /*0830*/  LOP3.LUT R0, R161, 0x7f, RZ, 0xc0, !PT ;  /* 0x0000007fa1007812 */ /* 0x000fca00078ec0ff */
[----:B------:R-:W-:Y:S02]  /*0840*/  @P0 VIADD R2, R2, 0x1 ;  /* 0x0000000102020836 */ /* 0x000fe40000000000 */
[----:B------:R-:W-:Y:S01]  /*0850*/  IMAD.SHL.U32 R6, R0, 0x4, RZ ;  /* 0x0000000400067824 */ /* 0x000fe200078e00ff */
[----:B------:R-:W2:Y:S01]  /*0860*/  F2I.FTZ.U32.TRUNC.NTZ R7, R7 ;  /* 0x0000000700077305 */ /* 0x000ea2000021f000 */
[----:B------:R-:W-:Y:S01]  /*0870*/  IMAD.MOV.U32 R12, RZ, RZ, R2 ;  /* 0x000000ffff0c7224 */ /* 0x000fe200078e0002 */
[----:B------:R-:W-:-:S03]  /*0880*/  LOP3.LUT R2, R161, 0x60, RZ, 0xc0, !PT ;  /* 0x00000060a1027812 */ /* 0x000fc600078ec0ff */
[----:B------:R-:W-:Y:S01]  /*0890*/  @!P2 IMAD.MOV R12, RZ, RZ, -R12 ;  /* 0x000000ffff0ca224 */ /* 0x000fe200078e0a0c */
[----:B------:R-:W-:Y:S01]  /*08a0*/  @!P1 LOP3.LUT R12, RZ, R10, RZ, 0x33, !PT ;  /* 0x0000000aff0c9212 */ /* 0x000fe200078e33ff */
[----:B-1----:R-:W-:Y:S01]  /*08b0*/  IMAD.MOV R4, RZ, RZ, -R5 ;  /* 0x000000ffff047224 */ /* 0x002fe200078e0a05 */
[----:B------:R-:W-:-:S03]  /*08c0*/  SHF.R.U32.HI R9, RZ, 0x1, R2 ;  /* 0x00000001ff097819 */ /* 0x000fc60000011602 */
[----:B------:R-:W-:-:S04]  /*08d0*/  IMAD.MOV R3, RZ, RZ, -R12 ;  /* 0x000000ffff037224 */ /* 0x000fc800078e0a0c */
[----:B------:R-:W-:Y:S02]  /*08e0*/  IMAD R3, R10, R3, R11 ;  /* 0x000000030a037224 */ /* 0x000fe400078e020b */
[----:B--2---:R-:W-:Y:S02]  /*08f0*/  IMAD.MOV R11, RZ, RZ, -R7 ;  /* 0x000000ffff0b7224 */ /* 0x004fe400078e0a07 */
[----:B------:R-:W-:Y:S01]  /*0900*/  IMAD.IADD R8, R8, 0x1, R3 ;  /* 0x0000000108087824 */ /* 0x000fe200078e0203 */
[----:B------:R-:W-:Y:S01]  /*0910*/  LOP3.LUT R3, R6, R9, RZ, 0x3c, !PT ;  /* 0x0000000906037212 */ /* 0x000fe200078e3cff */
[----:B------:R-:W-:Y:S01]  /*0920*/  IMAD R9, R4, R19, RZ ;  /* 0x0000001304097224 */ /* 0x000fe200078e02ff */
[----:B------:R-:W-:Y:S01]  /*0930*/  SHF.R.U32.HI R6, RZ, 0x5, R161 ;  /* 0x00000005ff067819 */ /* 0x000fe200000116a1 */
[----:B------:R-:W-:Y:S01]  /*0940*/  IMAD.MOV.U32 R4, RZ, RZ, RZ ;  /* 0x000000ffff047224 */ /* 0x000fe200078e00ff */
[----:B------:R-:W-:Y:S01]  /*0950*/  R2UR UR4, R8 ;  /* 0x00000000080472ca */ /* 0x000fe200000e0000 */
[----:B------:R-:W-:Y:S01]  /*0960*/  IMAD R11, R11, R24, RZ ;  /* 0x000000180b0b7224 */ /* 0x000fe200078e02ff */
[----:B------:R-:W-:Y:S01]  /*0970*/  LOP3.LUT R110, R3, 0x40, RZ, 0x3c, !PT ;  /* 0x00000040036e7812 */ /* 0x000fe200078e3cff */
[----:B------:R-:W-:Y:S01]  /*0980*/  IMAD.HI.U32 R8, R5, R9, R4 ;  /* 0x0000000905087227 */ /* 0x000fe200078e0004 */
[----:B------:R-:W-:-:S03]  /*0990*/  SGXT.U32 R5, R6, 0x2 ;  /* 0x000000020605781a */ /* 0x000fc60000000000 */
[----:B------:R-:W-:Y:S02]  /*09a0*/  IMAD.SHL.U32 R4, R12, 0x40, RZ ;  /* 0x000000400c047824 */ /* 0x000fe400078e00ff */
[----:B------:R-:W-:Y:S02]  /*09b0*/  IMAD.MOV.U32 R6, RZ, RZ, RZ ;  /* 0x000000ffff067224 */ /* 0x000fe400078e00ff */
[----:B------:R-:W-:Y:S01]  /*09c0*/  VIADD R175, R3, UR8 ;  /* 0x0000000803af7c36 */ /* 0x000fe20008000000 */
[----:B------:R-:W-:Y:S01]  /*09d0*/  LEA.HI R10, R161, R4, RZ, 0x1b ;  /* 0x00000004a10a7211 */ /* 0x000fe200078fd8ff */
[----:B------:R-:W-:Y:S01]  /*09e0*/  ULEA UR4, UR4, UR5, 0x9 ;  /* 0x0000000504047291 */ /* 0x000fe2000f8e483f */
[----:B------:R-:W-:Y:S01]  /*09f0*/  LOP3.LUT R9, R4, R5, RZ, 0xfc, !PT ;  /* 0x0000000504097212 */ /* 0x000fe200078efcff */
[----:B------:R-:W-:-:S03]  /*0a00*/  IMAD.HI.U32 R7, R7, R11, R6 ;  /* 0x0000000b07077227 */ /* 0x000fc600078e0006 */
[----:B------:R-:W-:Y:S01]  /*0a10*/  IABS R15, R9 ;  /* 0x00000009000f7213 */ /* 0x000fe20000000000 */
[C---:B------:R-:W-:Y:S01]  /*0a20*/  VIADD R5, R10.reuse, 0x1c ;  /* 0x0000001c0a057836 */ /* 0x040fe20000000000 */
[C---:B------:R-:W-:Y:S01]  /*0a30*/  LOP3.LUT R6, R9.reuse, 0x4, RZ, 0xfc, !PT ;  /* 0x0000000409067812 */ /* 0x040fe200078efcff */
[----:B------:R-:W-:Y:S01]  /*0a40*/  VIADD R30, R10, 0x3c ;  /* 0x0000003c0a1e7836 */ /* 0x000fe20000000000 */
[----:B------:R-:W-:Y:S02]  /*0a50*/  LOP3.LUT R25, R9, 0x8, RZ, 0xfc, !PT ;  /* 0x0000000809197812 */ /* 0x000fe400078efcff */
[----:B------:R-:W-:Y:S02]  /*0a60*/  ISETP.GE.AND P0, PT, R5, RZ, PT ;  /* 0x000000ff0500720c */ /* 0x000fe40003f06270 */
[----:B------:R-:W-:Y:S01]  /*0a70*/  IABS R17, R5 ;  /* 0x0000000500117213 */ /* 0x000fe20000000000 */
[----:B------:R-:W-:Y:S01]  /*0a80*/  VIADD R5, R0, UR4 ;  /* 0x0000000400057c36 */ /* 0x000fe20008000000 */
[----:B------:R-:W-:Y:S01]  /*0a90*/  ISETP.GE.AND P4, PT, R6, RZ, PT ;  /* 0x000000ff0600720c */ /* 0x000fe20003f86270 */
[----:B------:R-:W-:Y:S01]  /*0aa0*/  ULDC.64 UR4, c[0x0][0x210] ;  /* 0x0000840000047ab9 */ /* 0x000fe20000000a00 */
[----:B------:R-:W-:Y:S01]  /*0ab0*/  IABS R18, R6 ;  /* 0x0000000600127213 */ /* 0x000fe20000000000 */
[----:B------:R-:W-:Y:S01]  /*0ac0*/  IMAD.HI.U32 R6, R7, R15, RZ ;  /* 0x0000000f07067227 */ /* 0x000fe200078e00ff */
[----:B------:R-:W-:-:S02]  /*0ad0*/  IABS R14, R5 ;  /* 0x00000005000e7213 */ /* 0x000fc40000000000 */
[----:B------:R-:W-:Y:S01]  /*0ae0*/  IABS R20, R25 ;  /* 0x0000001900147213 */ /* 0x000fe20000000000 */
[----:B------:R-:W-:Y:S01]  /*0af0*/  IMAD.HI.U32 R13, R7, R17, RZ ;  /* 0x00000011070d7227 */ /* 0x000fe200078e00ff */
[C---:B------:R-:W-:Y:S02]  /*0b00*/  LOP3.LUT R27, R9.reuse, 0x10, RZ, 0xfc, !PT ;  /* 0x00000010091b7812 */ /* 0x040fe400078efcff */
[C---:B------:R-:W-:Y:S01]  /*0b10*/  LOP3.LUT R28, R9.reuse, 0x14, RZ, 0xfc, !PT ;  /* 0x00000014091c7812 */ /* 0x040fe200078efcff */
[----:B------:R-:W-:Y:S01]  /*0b20*/  IMAD.HI.U32 R8, R8, R14, RZ ;  /* 0x0000000e08087227 */ /* 0x000fe200078e00ff */
[C---:B------:R-:W-:Y:S02]  /*0b30*/  LOP3.LUT R26, R9.reuse, 0xc, RZ, 0xfc, !PT ;  /* 0x0000000c091a7812 */ /* 0x040fe400078efcff */
[----:B------:R-:W-:Y:S01]  /*0b40*/  IABS R22, R28 ;  /* 0x0000001c00167213 */ /* 0x000fe20000000000 */
[----:B------:R-:W-:Y:S01]  /*0b50*/  IMAD.MOV R16, RZ, RZ, -R6 ;  /* 0x000000ffff107224 */ /* 0x000fe200078e0a06 */
[C---:B------:R-:W-:Y:S01]  /*0b60*/  LOP3.LUT R32, R9.reuse, 0x20, RZ, 0xfc, !PT ;  /* 0x0000002009207812 */ /* 0x040fe200078efcff */
[----:B------:R-:W-:Y:S01]  /*0b70*/  IMAD.MOV R6, RZ, RZ, -R8 ;  /* 0x000000ffff067224 */ /* 0x000fe200078e0a08 */
[C---:B------:R-:W-:Y:S01]  /*0b80*/  LOP3.LUT R31, R9.reuse, 0x18, RZ, 0xfc, !PT ;  /* 0x00000018091f7812 */ /* 0x040fe200078efcff */
[----:B------:R-:W-:Y:S01]  /*0b90*/  IMAD.MOV R21, RZ, RZ, -R13 ;  /* 0x000000ffff157224 */ /* 0x000fe200078e0a0d */
[C---:B------:R-:W-:Y:S01]  /*0ba0*/  LOP3.LUT R33, R9.reuse, 0x24, RZ, 0xfc, !PT ;  /* 0x0000002409217812 */ /* 0x040fe200078efcff */
[C---:B------:R-:W-:Y:S01]  /*0bb0*/  IMAD R8, R24.reuse, R16, R15 ;  /* 0x0000001018087224 */ /* 0x040fe200078e020f */
[----:B------:R-:W-:Y:S01]  /*0bc0*/  IABS R23, R31 ;  /* 0x0000001f00177213 */ /* 0x000fe20000000000 */
[C---:B------:R-:W-:Y:S01]  /*0bd0*/  IMAD R17, R24.reuse, R21, R17 ;  /* 0x0000001518117224 */ /* 0x040fe200078e0211 */
[----:B------:R-:W-:Y:S01]  /*0be0*/  LOP3.LUT R34, R9, 0x28, RZ, 0xfc, !PT ;  /* 0x0000002809227812 */ /* 0x000fe200078efcff */
[----:B------:R-:W-:Y:S01]  /*0bf0*/  IMAD.HI.U32 R12, R7, R20, RZ ;  /* 0x00000014070c7227 */ /* 0x000fe200078e00ff */
[----:B------:R-:W-:-:S02]  /*0c00*/  ISETP.GT.U32.AND P3, PT, R24, R8, PT ;  /* 0x000000081800720c */ /* 0x000fc40003f64070 */
[C---:B------:R-:W-:Y:S01]  /*0c10*/  ISETP.GT.U32.AND P5, PT, R24.reuse, R17, PT ;  /* 0x000000111800720c */ /* 0x040fe20003fa4070 */
[----:B------:R-:W-:Y:S01]  /*0c20*/  IMAD.HI.U32 R11, R7, R18, RZ ;  /* 0x00000012070b7227 */ /* 0x000fe200078e00ff */
[C---:B------:R-:W-:Y:S02]  /*0c30*/  LOP3.LUT R35, R9.reuse, 0x2c, RZ, 0xfc, !PT ;  /* 0x0000002c09237812 */ /* 0x040fe400078efcff */
[C---:B------:R-:W-:Y:S01]  /*0c40*/  LOP3.LUT R36, R9.reuse, 0x30, RZ, 0xfc, !PT ;  /* 0x0000003009247812 */ /* 0x040fe200078efcff */
[----:B------:R-:W-:Y:S01]  /*0c50*/  IMAD.MOV R13, RZ, RZ, -R12 ;  /* 0x000000ffff0d7224 */ /* 0x000fe200078e0a0c */
[C---:B------:R-:W-:Y:S01]  /*0c60*/  LOP3.LUT R37, R9.reuse, 0x34, RZ, 0xfc, !PT ;  /* 0x0000003409257812 */ /* 0x040fe200078efcff */
[----:B------:R-:W-:Y:S01]  /*0c70*/  IMAD.MOV R11, RZ, RZ, -R11 ;  /* 0x000000ffff0b7224 */ /* 0x000fe200078e0a0b */
[----:B------:R-:W-:Y:S01]  /*0c80*/  LOP3.LUT R29, R9, 0x38, RZ, 0xfc, !PT ;  /* 0x00000038091d7812 */ /* 0x000fe200078efcff */
[----:B------:R-:W-:Y:S01]  /*0c90*/  IMAD R12, R24, R13, R20 ;  /* 0x0000000d180c7224 */ /* 0x000fe200078e0214 */
[----:B------:R-:W-:Y:S01]  /*0ca0*/  IABS R20, R27 ;  /* 0x0000001b00147213 */ /* 0x000fe20000000000 */
[----:B------:R-:W-:-:S02]  /*0cb0*/  @!P3 IMAD.IADD R8, R8, 0x1, -R24 ;  /* 0x000000010808b824 */ /* 0x000fc400078e0a18 */
[C---:B------:R-:W-:Y:S01]  /*0cc0*/  IMAD R11, R24.reuse, R11, R18 ;  /* 0x0000000b180b7224 */ /* 0x040fe200078e0212 */
[----:B------:R-:W-:Y:S01]  /*0cd0*/  IABS R18, R26 ;  /* 0x0000001a00127213 */ /* 0x000fe20000000000 */
[----:B------:R-:W-:Y:S01]  /*0ce0*/  @!P5 IMAD.IADD R17, R17, 0x1, -R24 ;  /* 0x000000011111d824 */ /* 0x000fe200078e0a18 */
[C---:B------:R-:W-:Y:S01]  /*0cf0*/  ISETP.GT.U32.AND P5, PT, R24.reuse, R8, PT ;  /* 0x000000081800720c */ /* 0x040fe20003fa4070 */
[----:B------:R-:W-:Y:S01]  /*0d00*/  IMAD R6, R19, R6, R14 ;  /* 0x0000000613067224 */ /* 0x000fe200078e020e */
[C---:B------:R-:W-:Y:S01]  /*0d10*/  ISETP.GT.U32.AND P6, PT, R24.reuse, R11, PT ;  /* 0x0000000b1800720c */ /* 0x040fe20003fc4070 */
[----:B------:R-:W-:Y:S01]  /*0d20*/  IMAD.HI.U32 R14, R7, R20, RZ ;  /* 0x00000014070e7227 */ /* 0x000fe200078e00ff */
[----:B------:R-:W-:Y:S02]  /*0d30*/  ISETP.GT.U32.AND P3, PT, R24, R12, PT ;  /* 0x0000000c1800720c */ /* 0x000fe40003f64070 */
[----:B------:R-:W-:Y:S01]  /*0d40*/  ISETP.GT.U32.AND P1, PT, R19, R6, PT ;  /* 0x000000061300720c */ /* 0x000fe20003f24070 */
[----:B------:R-:W-:-:S04]  /*0d50*/  IMAD.HI.U32 R15, R7, R22, RZ ;  /* 0x00000016070f7227 */ /* 0x000fc800078e00ff */
[----:B------:R-:W-:Y:S02]  /*0d60*/  IMAD.MOV R21, RZ, RZ, -R14 ;  /* 0x000000ffff157224 */ /* 0x000fe400078e0a0e */
[----:B------:R-:W-:Y:S02]  /*0d70*/  IMAD.MOV R15, RZ, RZ, -R15 ;  /* 0x000000ffff0f7224 */ /* 0x000fe400078e0a0f */
[C---:B------:R-:W-:Y:S01]  /*0d80*/  IMAD R14, R24.reuse, R21, R20 ;  /* 0x00000015180e7224 */ /* 0x040fe200078e0214 */
[----:B------:R-:W-:Y:S01]  /*0d90*/  IABS R21, R32 ;  /* 0x0000002000157213 */ /* 0x000fe20000000000 */
[----:B------:R-:W-:Y:S01]  /*0da0*/  IMAD R15, R24, R15, R22 ;  /* 0x0000000f180f7224 */ /* 0x000fe200078e0216 */
[----:B------:R-:W-:Y:S01]  /*0db0*/  IABS R22, R33 ;  /* 0x0000002100167213 */ /* 0x000fe20000000000 */
[--C-:B------:R-:W-:Y:S01]  /*0dc0*/  @!P5 IMAD.IADD R8, R8, 0x1, -R24.reuse ;  /* 0x000000010808d824 */ /* 0x100fe200078e0a18 */
[C---:B------:R-:W-:Y:S01]  /*0dd0*/  ISETP.GT.U32.AND P5, PT, R24.reuse, R14, PT ;  /* 0x0000000e1800720c */ /* 0x040fe20003fa4070 */
[----:B------:R-:W-:Y:S01]  /*0de0*/  @!P6 IMAD.IADD R11, R11, 0x1, -R24 ;  /* 0x000000010b0be824 */ /* 0x000fe200078e0a18 */
[----:B------:R-:W-:Y:S01]  /*0df0*/  ISETP.GT.U32.AND P6, PT, R24, R15, PT ;  /* 0x0000000f1800720c */ /* 0x000fe20003fc4070 */
[----:B------:R-:W-:-:S04]  /*0e00*/  IMAD.HI.U32 R13, R7, R18, RZ ;  /* 0x00000012070d7227 */ /* 0x000fc800078e00ff */
[----:B------:R-:W-:Y:S01]  /*0e10*/  @!P1 IMAD.IADD R6, R6, 0x1, -R19 ;  /* 0x0000000106069824 */ /* 0x000fe200078e0a13 */
[----:B------:R-:W-:Y:S01]  /*0e20*/  ISETP.GT.U32.AND P1, PT, R24, R17, PT ;  /* 0x000000111800720c */ /* 0x000fe20003f24070 */
[----:B------:R-:W-:Y:S02]  /*0e30*/  IMAD.MOV R13, RZ, RZ, -R13 ;  /* 0x000000ffff0d7224 */ /* 0x000fe400078e0a0d */
[----:B------:R-:W-:Y:S01]  /*0e40*/  IMAD.HI.U32 R16, R7, R23, RZ ;  /* 0x0000001707107227 */ /* 0x000fe200078e00ff */
[----:B------:R-:W-:-:S03]  /*0e50*/  ISETP.GT.U32.AND P2, PT, R19, R6, PT ;  /* 0x000000061300720c */ /* 0x000fc60003f44070 */
[--C-:B------:R-:W-:Y:S02]  /*0e60*/  @!P5 IMAD.IADD R14, R14, 0x1, -R24.reuse ;  /* 0x000000010e0ed824 */ /* 0x100fe400078e0a18 */
[----:B------:R-:W-:Y:S02]  /*0e70*/  @!P6 IMAD.IADD R15, R15, 0x1, -R24 ;  /* 0x000000010f0fe824 */ /* 0x000fe400078e0a18 */
[C---:B------:R-:W-:Y:S01]  /*0e80*/  IMAD R13, R24.reuse, R13, R18 ;  /* 0x0000000d180d7224 */ /* 0x040fe200078e0212 */
[----:B------:R-:W-:Y:S01]  /*0e90*/  ISETP.GT.U32.AND P6, PT, R24, R14, PT ;  /* 0x0000000e1800720c */ /* 0x000fe20003fc4070 */
[----:B------:R-:W-:-:S04]  /*0ea0*/  IMAD.HI.U32 R18, R7, R21, RZ ;  /* 0x0000001507127227 */ /* 0x000fc800078e00ff */
[----:B------:R-:W-:Y:S02]  /*0eb0*/  IMAD.MOV R18, RZ, RZ, -R18 ;  /* 0x000000ffff127224 */ /* 0x000fe400078e0a12 */
[--C-:B------:R-:W-:Y:S01]  /*0ec0*/  @!P1 IMAD.IADD R17, R17, 0x1, -R24.reuse ;  /* 0x0000000111119824 */ /* 0x100fe200078e0a18 */
[C---:B------:R-:W-:Y:S01]  /*0ed0*/  ISETP.GT.U32.AND P1, PT, R24.reuse, R13, PT ;  /* 0x0000000d1800720c */ /* 0x040fe20003f24070 */
[----:B------:R-:W-:Y:S02]  /*0ee0*/  IMAD R18, R24, R18, R21 ;  /* 0x0000001218127224 */ /* 0x000fe400078e0215 */
[----:B------:R-:W-:Y:S01]  /*0ef0*/  @!P2 IMAD.IADD R6, R6, 0x1, -R19 ;  /* 0x000000010606a824 */ /* 0x000fe200078e0a13 */
[----:B------:R-:W-:Y:S01]  /*0f00*/  ISETP.GE.AND P2, PT, R9, RZ, PT ;  /* 0x000000ff0900720c */ /* 0x000fe20003f46270 */
[----:B------:R-:W-:Y:S01]  /*0f10*/  @!P6 IMAD.IADD R14, R14, 0x1, -R24 ;  /* 0x000000010e0ee824 */ /* 0x000fe200078e0a18 */
[----:B------:R-:W-:Y:S01]  /*0f20*/  ISETP.GT.U32.AND P6, PT, R24, R18, PT ;  /* 0x000000121800720c */ /* 0x000fe20003fc4070 */
[----:B------:R-:W-:-:S04]  /*0f30*/  IMAD.HI.U32 R19, R7, R22, RZ ;  /* 0x0000001607137227 */ /* 0x000fc800078e00ff */
[----:B------:R-:W-:Y:S02]  /*0f40*/  IMAD.MOV R16, RZ, RZ, -R16 ;  /* 0x000000ffff107224 */ /* 0x000fe400078e0a10 */
[--C-:B------:R-:W-:Y:S01]  /*0f50*/  @!P3 IMAD.IADD R12, R12, 0x1, -R24.reuse ;  /* 0x000000010c0cb824 */ /* 0x100fe200078e0a18 */
[C---:B------:R-:W-:Y:S01]  /*0f60*/  ISETP.GT.U32.AND P3, PT, R24.reuse, R11, PT ;  /* 0x0000000b1800720c */ /* 0x040fe20003f64070 */
[----:B------:R-:W-:Y:S02]  /*0f70*/  IMAD.MOV R19, RZ, RZ, -R19 ;  /* 0x000000ffff137224 */ /* 0x000fe400078e0a13 */
[C---:B------:R-:W-:Y:S01]  /*0f80*/  IMAD R16, R24.reuse, R16, R23 ;  /* 0x0000001018107224 */ /* 0x040fe200078e0217 */
[----:B------:R-:W-:Y:S01]  /*0f90*/  IABS R23, R34 ;  /* 0x0000002200177213 */ /* 0x000fe20000000000 */
[----:B------:R-:W-:Y:S01]  /*0fa0*/  @!P1 IMAD.IADD R13, R13, 0x1, -R24 ;  /* 0x000000010d0d9824 */ /* 0x000fe200078e0a18 */
[C---:B------:R-:W-:Y:S01]  /*0fb0*/  ISETP.GT.U32.AND P1, PT, R24.reuse, R12, PT ;  /* 0x0000000c1800720c */ /* 0x040fe20003f24070 */
[----:B------:R-:W-:-:S02]  /*0fc0*/  IMAD R19, R24, R19, R22 ;  /* 0x0000001318137224 */ /* 0x000fc400078e0216 */
[----:B------:R-:W-:Y:S01]  /*0fd0*/  @!P6 IMAD.IADD R18, R18, 0x1, -R24 ;  /* 0x000000011212e824 */ /* 0x000fe200078e0a18 */
[C---:B------:R-:W-:Y:S01]  /*0fe0*/  ISETP.GT.U32.AND P5, PT, R24.reuse, R13, PT ;  /* 0x0000000d1800720c */ /* 0x040fe20003fa4070 */
[----:B------:R-:W-:Y:S01]  /*0ff0*/  IMAD.HI.U32 R20, R7, R23, RZ ;  /* 0x0000001707147227 */ /* 0x000fe200078e00ff */
[----:B------:R-:W-:-:S03]  /*1000*/  ISETP.GT.U32.AND P6, PT, R24, R19, PT ;  /* 0x000000131800720c */ /* 0x000fc60003fc4070 */
[----:B------:R-:W-:Y:S01]  /*1010*/  @!P2 IMAD.MOV R8, RZ, RZ, -R8 ;  /* 0x000000ffff08a224 */ /* 0x000fe200078e0a08 */
[C---:B------:R-:W-:Y:S01]  /*1020*/  ISETP.GT.U32.AND P2, PT, R24.reuse, R15, PT ;  /* 0x0000000f1800720c */ /* 0x040fe20003f44070 */
[----:B------:R-:W-:Y:S01]  /*1030*/  @!P3 IMAD.IADD R11, R11, 0x1, -R24 ;  /* 0x000000010b0bb824 */ /* 0x000fe200078e0a18 */
[----:B------:R-:W-:Y:S01]  /*1040*/  ISETP.GT.U32.AND P3, PT, R24, R16, PT ;  /* 0x000000101800720c */ /* 0x000fe20003f64070 */
[----:B------:R-:W-:Y:S02]  /*1050*/  IMAD.MOV R20, RZ, RZ, -R20 ;  /* 0x000000ffff147224 */ /* 0x000fe400078e0a14 */
[--C-:B------:R-:W-:Y:S01]  /*1060*/  @!P1 IMAD.IADD R12, R12, 0x1, -R24.reuse ;  /* 0x000000010c0c9824 */ /* 0x100fe200078e0a18 */
[----:B------:R-:W-:Y:S01]  /*1070*/  ISETP.GE.AND P1, PT, R25, RZ, PT ;  /* 0x000000ff1900720c */ /* 0x000fe20003f26270 */
[----:B------:R-:W-:Y:S01]  /*1080*/  IMAD R20, R24, R20, R23 ;  /* 0x0000001418147224 */ /* 0x000fe200078e0217 */
[----:B------:R-:W-:Y:S01]  /*1090*/  IABS R23, R35 ;  /* 0x0000002300177213 */ /* 0x000fe20000000000 */
[--C-:B------:R-:W-:Y:S01]  /*10a0*/  @!P5 IMAD.IADD R13, R13, 0x1, -R24.reuse ;  /* 0x000000010d0dd824 */ /* 0x100fe200078e0a18 */
[----:B------:R-:W-:Y:S01]  /*10b0*/  ISETP.GE.AND P5, PT, R26, RZ, PT ;  /* 0x000000ff1a00720c */ /* 0x000fe20003fa6270 */
[----:B------:R-:W-:Y:S01]  /*10c0*/  @!P6 IMAD.IADD R19, R19, 0x1, -R24 ;  /* 0x000000011313e824 */ /* 0x000fe200078e0a18 */
[----:B------:R-:W-:Y:S01]  /*10d0*/  ISETP.GT.U32.AND P6, PT, R24, R20, PT ;  /* 0x000000141800720c */ /* 0x000fe20003fc4070 */
[----:B------:R-:W-:Y:S01]  /*10e0*/  IMAD.HI.U32 R9, R7, R23, RZ ;  /* 0x0000001707097227 */ /* 0x000fe200078e00ff */
[----:B------:R-:W-:-:S02]  /*10f0*/  IABS R25, R36 ;  /* 0x0000002400197213 */ /* 0x000fc40000000000 */
[----:B------:R-:W-:Y:S01]  /*1100*/  IABS R26, R37 ;  /* 0x00000025001a7213 */ /* 0x000fe20000000000 */
[--C-:B------:R-:W-:Y:S01]  /*1110*/  @!P2 IMAD.IADD R15, R15, 0x1, -R24.reuse ;  /* 0x000000010f0fa824 */ /* 0x100fe200078e0a18 */
[----:B------:R-:W-:Y:S01]  /*1120*/  ISETP.GE.AND P2, PT, R27, RZ, PT ;  /* 0x000000ff1b00720c */ /* 0x000fe20003f46270 */
[----:B------:R-:W-:Y:S01]  /*1130*/  @!P3 IMAD.IADD R16, R16, 0x1, -R24 ;  /* 0x000000011010b824 */ /* 0x000fe200078e0a18 */
[----:B------:R-:W-:Y:S01]  /*1140*/  IABS R27, R29 ;  /* 0x0000001d001b7213 */ /* 0x000fe20000000000 */
[----:B------:R-:W-:Y:S01]  /*1150*/  IMAD.MOV R9, RZ, RZ, -R9 ;  /* 0x000000ffff097224 */ /* 0x000fe200078e0a09 */
[----:B------:R-:W-:Y:S01]  /*1160*/  ISETP.GE.AND P3, PT, R28, RZ, PT ;  /* 0x000000ff1c00720c */ /* 0x000fe20003f66270 */
[----:B------:R-:W-:Y:S01]  /*1170*/  @!P0 IMAD.MOV R17, RZ, RZ, -R17 ;  /* 0x000000ffff118224 */ /* 0x000fe200078e0a11 */
[----:B------:R-:W-:Y:S01]  /*1180*/  IABS R28, R30 ;  /* 0x0000001e001c7213 */ /* 0x000fe20000000000 */
[C---:B------:R-:W-:Y:S01]  /*1190*/  IMAD R9, R24.reuse, R9, R23 ;  /* 0x0000000918097224 */ /* 0x040fe200078e0217 */
[----:B------:R-:W-:Y:S01]  /*11a0*/  ISETP.GT.U32.AND P0, PT, R24, R16, PT ;  /* 0x000000101800720c */ /* 0x000fe20003f04070 */
[----:B------:R-:W-:-:S04]  /*11b0*/  IMAD.HI.U32 R10, R7, R25, RZ ;  /* 0x00000019070a7227 */ /* 0x000fc800078e00ff */
[----:B------:R-:W-:-:S04]  /*11c0*/  IMAD.HI.U32 R21, R7, R26, RZ ;  /* 0x0000001a07157227 */ /* 0x000fc800078e00ff */
[----:B------:R-:W-:-:S04]  /*11d0*/  IMAD.HI.U32 R22, R7, R27, RZ ;  /* 0x0000001b07167227 */ /* 0x000fc800078e00ff */
[----:B------:R-:W-:Y:S01]  /*11e0*/  @!P6 IMAD.IADD R20, R20, 0x1, -R24 ;  /* 0x000000011414e824 */ /* 0x000fe200078e0a18 */
[C---:B------:R-:W-:Y:S01]  /*11f0*/  ISETP.GT.U32.AND P6, PT, R24.reuse, R19, PT ;  /* 0x000000131800720c */ /* 0x040fe20003fc4070 */
[----:B------:R-:W-:Y:S01]  /*1200*/  @!P4 IMAD.MOV R11, RZ, RZ, -R11 ;  /* 0x000000ffff0bc224 */ /* 0x000fe200078e0a0b */
[C---:B------:R-:W-:Y:S01]  /*1210*/  ISETP.GT.U32.AND P4, PT, R24.reuse, R18, PT ;  /* 0x000000121800720c */ /* 0x040fe20003f84070 */
[----:B------:R-:W-:Y:S01]  /*1220*/  @!P5 IMAD.MOV R13, RZ, RZ, -R13 ;  /* 0x000000ffff0dd224 */ /* 0x000fe200078e0a0d */
[----:B------:R-:W-:Y:S01]  /*1230*/  ISETP.GT.U32.AND P5, PT, R24, R9, PT ;  /* 0x000000091800720c */ /* 0x000fe20003fa4070 */
[----:B------:R-:W-:-:S04]  /*1240*/  IMAD.HI.U32 R7, R7, R28, RZ ;  /* 0x0000001c07077227 */ /* 0x000fc800078e00ff */
[----:B------:R-:W-:Y:S02]  /*1250*/  IMAD.MOV R10, RZ, RZ, -R10 ;  /* 0x000000ffff0a7224 */ /* 0x000fe400078e0a0a */
[----:B------:R-:W-:Y:S02]  /*1260*/  IMAD.MOV R21, RZ, RZ, -R21 ;  /* 0x000000ffff157224 */ /* 0x000fe400078e0a15 */
[----:B------:R-:W-:Y:S02]  /*1270*/  IMAD.MOV R22, RZ, RZ, -R22 ;  /* 0x000000ffff167224 */ /* 0x000fe400078e0a16 */
[----:B------:R-:W-:Y:S02]  /*1280*/  IMAD.MOV R7, RZ, RZ, -R7 ;  /* 0x000000ffff077224 */ /* 0x000fe400078e0a07 */
[C---:B------:R-:W-:Y:S02]  /*1290*/  IMAD R10, R24.reuse, R10, R25 ;  /* 0x0000000a180a7224 */ /* 0x040fe400078e0219 */
[----:B------:R-:W-:-:S02]  /*12a0*/  IMAD R21, R24, R21, R26 ;  /* 0x0000001518157224 */ /* 0x000fc400078e021a */
[C---:B------:R-:W-:Y:S02]  /*12b0*/  IMAD R22, R24.reuse, R22, R27 ;  /* 0x0000001618167224 */ /* 0x040fe400078e021b */
[C---:B------:R-:W-:Y:S01]  /*12c0*/  IMAD R23, R24.reuse, R7, R28 ;  /* 0x0000000718177224 */ /* 0x040fe200078e021c */
[----:B------:R-:W-:Y:S01]  /*12d0*/  LOP3.LUT R7, RZ, R123, RZ, 0x33, !PT ;  /* 0x0000007bff077212 */ /* 0x000fe200078e33ff */
[----:B------:R-:W-:Y:S01]  /*12e0*/  @!P1 IMAD.MOV R12, RZ, RZ, -R12 ;  /* 0x000000ffff0c9224 */ /* 0x000fe200078e0a0c */
[C---:B------:R-:W-:Y:S01]  /*12f0*/  ISETP.GT.U32.AND P1, PT, R24.reuse, R20, PT ;  /* 0x000000141800720c */ /* 0x040fe20003f24070 */
[----:B------:R-:W-:Y:S01]  /*1300*/  @!P2 IMAD.MOV R14, RZ, RZ, -R14 ;  /* 0x000000ffff0ea224 */ /* 0x000fe200078e0a0e */
[C---:B------:R-:W-:Y:S01]  /*1310*/  ISETP.GT.U32.AND P2, PT, R24.reuse, R10, PT ;  /* 0x0000000a1800720c */ /* 0x040fe20003f44070 */
[----:B------:R-:W-:Y:S01]  /*1320*/  @!P3 IMAD.MOV R15, RZ, RZ, -R15 ;  /* 0x000000ffff0fb224 */ /* 0x000fe200078e0a0f */
[----:B------:R-:W-:Y:S01]  /*1330*/  ISETP.GT.U32.AND P3, PT, R24, R21, PT ;  /* 0x000000151800720c */ /* 0x000fe20003f64070 */
[--C-:B------:R-:W-:Y:S01]  /*1340*/  @!P0 IMAD.IADD R16, R16, 0x1, -R24.reuse ;  /* 0x0000000110108824 */ /* 0x100fe200078e0a18 */
[----:B------:R-:W-:Y:S01]  /*1350*/  ISETP.GT.U32.AND P0, PT, R24, R22, PT ;  /* 0x000000161800720c */ /* 0x000fe20003f04070 */
[--C-:B------:R-:W-:Y:S01]  /*1360*/  @!P4 IMAD.IADD R18, R18, 0x1, -R24.reuse ;  /* 0x000000011212c824 */ /* 0x100fe200078e0a18 */
[----:B------:R-:W-:Y:S01]  /*1370*/  ISETP.GE.AND P4, PT, R31, RZ, PT ;  /* 0x000000ff1f00720c */ /* 0x000fe20003f86270 */
[--C-:B------:R-:W-:Y:S01]  /*1380*/  @!P6 IMAD.IADD R19, R19, 0x1, -R24.reuse ;  /* 0x000000011313e824 */ /* 0x100fe200078e0a18 */
[----:B------:R-:W-:Y:S01]  /*1390*/  ISETP.GT.U32.AND P6, PT, R24, R23, PT ;  /* 0x000000171800720c */ /* 0x000fe20003fc4070 */
[--C-:B------:R-:W-:Y:S01]  /*13a0*/  @!P5 IMAD.IADD R9, R9, 0x1, -R24.reuse ;  /* 0x000000010909d824 */ /* 0x100fe200078e0a18 */
[----:B------:R-:W-:Y:S01]  /*13b0*/  ISETP.GE.AND P5, PT, R5, RZ, PT ;  /* 0x000000ff0500720c */ /* 0x000fe20003fa6270 */
[--C-:B------:R-:W-:Y:S01]  /*13c0*/  @!P1 IMAD.IADD R20, R20, 0x1, -R24.reuse ;  /* 0x0000000114149824 */ /* 0x100fe200078e0a18 */
[----:B------:R-:W-:Y:S01]  /*13d0*/  ISETP.GE.AND P1, PT, R32, RZ, PT ;  /* 0x000000ff2000720c */ /* 0x000fe20003f26270 */
[--C-:B------:R-:W-:Y:S01]  /*13e0*/  @!P2 IMAD.IADD R10, R10, 0x1, -R24.reuse ;  /* 0x000000010a0aa824 */ /* 0x100fe200078e0a18 */
[----:B------:R-:W-:Y:S01]  /*13f0*/  ISETP.GE.AND P2, PT, R33, RZ, PT ;  /* 0x000000ff2100720c */ /* 0x000fe20003f46270 */
[--C-:B------:R-:W-:Y:S01]  /*1400*/  @!P3 IMAD.IADD R21, R21, 0x1, -R24.reuse ;  /* 0x000000011515b824 */ /* 0x100fe200078e0a18 */
[----:B------:R-:W-:Y:S01]  /*1410*/  ISETP.GE.AND P3, PT, R34, RZ, PT ;  /* 0x000000ff2200720c */ /* 0x000fe20003f66270 */
[----:B------:R-:W-:Y:S01]  /*1420*/  @!P0 IMAD.IADD R22, R22, 0x1, -R24 ;  /* 0x0000000116168824 */ /* 0x000fe200078e0a18 */
[----:B------:R-:W-:Y:S01]  /*1430*/  ISETP.NE.AND P0, PT, R122, RZ, PT ;  /* 0x000000ff7a00720c */ /* 0x000fe20003f05270 */
[----:B------:R-:W-:Y:S01]  /*1440*/  @!P4 IMAD.MOV R16, RZ, RZ, -R16 ;  /* 0x000000ffff10c224 */ /* 0x000fe200078e0a10 */
[C---:B------:R-:W-:Y:S01]  /*1450*/  ISETP.GT.U32.AND P4, PT, R24.reuse, R9, PT ;  /* 0x000000091800720c */ /* 0x040fe20003f84070 */
[----:B------:R-:W-:Y:S01]  /*1460*/  @!P6 IMAD.IADD R23, R23, 0x1, -R24 ;  /* 0x000000011717e824 */ /* 0x000fe200078e0a18 */
[C---:B------:R-:W-:Y:S01]  /*1470*/  ISETP.GT.U32.AND P6, PT, R24.reuse, R21, PT ;  /* 0x000000151800720c */ /* 0x040fe20003fc4070 */
[----:B------:R-:W-:Y:S01]  /*1480*/  @!P5 IMAD.MOV R6, RZ, RZ, -R6 ;  /* 0x000000ffff06d224 */ /* 0x000fe200078e0a06 */
[C---:B------:R-:W-:Y:S01]  /*1490*/  ISETP.GT.U32.AND P5, PT, R24.reuse, R10, PT ;  /* 0x0000000a1800720c */ /* 0x040fe20003fa4070 */
[----:B------:R-:W-:Y:S01]  /*14a0*/  @!P1 IMAD.MOV R18, RZ, RZ, -R18 ;  /* 0x000000ffff129224 */ /* 0x000fe200078e0a12 */
[----:B------:R-:W-:Y:S01]  /*14b0*/  ISETP.GT.U32.AND P1, PT, R24, R23, PT ;  /* 0x000000171800720c */ /* 0x000fe20003f24070 */
[----:B------:R-:W-:Y:S01]  /*14c0*/  @!P2 IMAD.MOV R19, RZ, RZ, -R19 ;  /* 0x000000ffff13a224 */ /* 0x000fe200078e0a13 */
[----:B------:R-:W-:Y:S01]  /*14d0*/  ISETP.GE.AND P2, PT, R30, RZ, PT ;  /* 0x000000ff1e00720c */ /* 0x000fe20003f46270 */
[----:B------:R-:W-:Y:S01]  /*14e0*/  @!P3 IMAD.MOV R20, RZ, RZ, -R20 ;  /* 0x000000ffff14b224 */ /* 0x000fe200078e0a14 */
[----:B------:R-:W-:Y:S01]  /*14f0*/  ISETP.GE.AND P3, PT, R35, RZ, PT ;  /* 0x000000ff2300720c */ /* 0x000fe20003f66270 */
[----:B------:R-:W-:Y:S01]  /*1500*/  VIADD R25, R138, 0xfffffffe ;  /* 0xfffffffe8a197836 */ /* 0x000fe20000000000 */
[----:B------:R-:W-:Y:S01]  /*1510*/  @!P0 LOP3.LUT R6, RZ, R122, RZ, 0x33, !PT ;  /* 0x0000007aff068212 */ /* 0x000fe200078e33ff */
[--C-:B------:R-:W-:Y:S01]  /*1520*/  @!P4 IMAD.IADD R9, R9, 0x1, -R24.reuse ;  /* 0x000000010909c824 */ /* 0x100fe200078e0a18 */
[----:B------:R-:W-:Y:S01]  /*1530*/  ISETP.GT.U32.AND P0, PT, R24, R22, PT ;  /* 0x000000161800720c */ /* 0x000fe20003f04070 */
[--C-:B------:R-:W-:Y:S01]  /*1540*/  @!P6 IMAD.IADD R21, R21, 0x1, -R24.reuse ;  /* 0x000000011515e824 */ /* 0x100fe200078e0a18 */
[----:B------:R-:W-:Y:S01]  /*1550*/  ISETP.GE.AND P4, PT, R36, RZ, PT ;  /* 0x000000ff2400720c */ /* 0x000fe20003f86270 */
[--C-:B------:R-:W-:Y:S01]  /*1560*/  @!P5 IMAD.IADD R10, R10, 0x1, -R24.reuse ;  /* 0x000000010a0ad824 */ /* 0x100fe200078e0a18 */
[----:B------:R-:W-:Y:S01]  /*1570*/  ISETP.GE.AND P5, PT, R37, RZ, PT ;  /* 0x000000ff2500720c */ /* 0x000fe20003fa6270 */
[----:B------:R-:W-:Y:S01]  /*1580*/  @!P1 IMAD.IADD R23, R23, 0x1, -R24 ;  /* 0x0000000117179824 */ /* 0x000fe200078e0a18 */
[----:B------:R-:W-:Y:S01]  /*1590*/  ISETP.GE.AND P6, PT, R29, RZ, PT ;  /* 0x000000ff1d00720c */ /* 0x000fe20003fc6270 */
[----:B------:R-:W-:Y:S01]  /*15a0*/  IMAD R160, R6, R139, RZ ;  /* 0x0000008b06a07224 */ /* 0x000fe200078e02ff */
[----:B------:R-:W-:Y:S01]  /*15b0*/  ISETP.NE.AND P1, PT, R123, RZ, PT ;  /* 0x000000ff7b00720c */ /* 0x000fe20003f25270 */
[----:B------:R-:W-:-:S02]  /*15c0*/  @!P3 IMAD.MOV R9, RZ, RZ, -R9 ;  /* 0x000000ffff09b224 */ /* 0x000fc400078e0a09 */
[----:B------:R-:W-:Y:S01]  /*15d0*/  @!P2 IMAD.MOV R23, RZ, RZ, -R23 ;  /* 0x000000ffff17a224 */ /* 0x000fe200078e0a17 */
[C---:B------:R-:W-:Y:S01]  /*15e0*/  SEL R30, R7.reuse, R8, !P1 ;  /* 0x00000008071e7207 */ /* 0x040fe20004800000 */
[----:B------:R-:W-:Y:S01]  /*15f0*/  @!P0 IMAD.IADD R22, R22, 0x1, -R24 ;  /* 0x0000000116168824 */ /* 0x000fe200078e0a18 */
[C---:B------:R-:W-:Y:S01]  /*1600*/  SEL R140, R7.reuse, R17, !P1 ;  /* 0x00000011078c7207 */ /* 0x040fe20004800000 */
[----:B------:R-:W-:Y:S01]  /*1610*/  @!P4 IMAD.MOV R10, RZ, RZ, -R10 ;  /* 0x000000ffff0ac224 */ /* 0x000fe200078e0a0a */
[C---:B------:R-:W-:Y:S01]  /*1620*/  SEL R141, R7.reuse, R11, !P1 ;  /* 0x0000000b078d7207 */ /* 0x040fe20004800000 */
[----:B------:R-:W-:Y:S01]  /*1630*/  @!P5 IMAD.MOV R21, RZ, RZ, -R21 ;  /* 0x000000ffff15d224 */ /* 0x000fe200078e0a15 */
[C---:B------:R-:W-:Y:S01]  /*1640*/  SEL R142, R7.reuse, R12, !P1 ;  /* 0x0000000c078e7207 */ /* 0x040fe20004800000 */
[----:B------:R-:W-:Y:S01]  /*1650*/  @!P6 IMAD.MOV R22, RZ, RZ, -R22 ;  /* 0x000000ffff16e224 */ /* 0x000fe200078e0a16 */
[----:B------:R-:W-:Y:S01]  /*1660*/  SEL R143, R7, R13, !P1 ;  /* 0x0000000d078f7207 */ /* 0x000fe20004800000 */
[----:B------:R-:W-:Y:S01]  /*1670*/  IMAD.SHL.U32 R6, R161, 0x10, RZ ;  /* 0x00000010a1067824 */ /* 0x000fe200078e00ff */
[C---:B------:R-:W-:Y:S01]  /*1680*/  SEL R144, R7.reuse, R14, !P1 ;  /* 0x0000000e07907207 */ /* 0x040fe20004800000 */
[C---:B------:R-:W-:Y:S01]  /*1690*/  VIADD R24, R138.reuse, 0xffffffff ;  /* 0xffffffff8a187836 */ /* 0x040fe20000000000 */
[C---:B------:R-:W-:Y:S01]  /*16a0*/  SEL R145, R7.reuse, R15, !P1 ;  /* 0x0000000f07917207 */ /* 0x040fe20004800000 */
[----:B------:R-:W-:Y:S01]  /*16b0*/  VIADD R8, R138, 0xfffffffc ;  /* 0xfffffffc8a087836 */ /* 0x000fe20000000000 */
[C---:B------:R-:W-:Y:S01]  /*16c0*/  SEL R146, R7.reuse, R16, !P1 ;  /* 0x0000001007927207 */ /* 0x040fe20004800000 */
[C---:B------:R-:W-:Y:S01]  /*16d0*/  IMAD R12, R114.reuse, 0x14, RZ ;  /* 0x00000014720c7824 */ /* 0x040fe200078e02ff */
[C---:B------:R-:W-:Y:S01]  /*16e0*/  SEL R147, R7.reuse, R18, !P1 ;  /* 0x0000001207937207 */ /* 0x040fe20004800000 */
[C---:B------:R-:W-:Y:S01]  /*16f0*/  IMAD R11, R114.reuse, 0x5, RZ ;  /* 0x00000005720b7824 */ /* 0x040fe200078e02ff */
[C---:B------:R-:W-:Y:S01]  /*1700*/  SEL R151, R7.reuse, R19, !P1 ;  /* 0x0000001307977207 */ /* 0x040fe20004800000 */
[C---:B------:R-:W-:Y:S01]  /*1710*/  IMAD R14, R114.reuse, 0x18, RZ ;  /* 0x00000018720e7824 */ /* 0x040fe200078e02ff */
[C---:B------:R-:W-:Y:S01]  /*1720*/  SEL R148, R7.reuse, R20, !P1 ;  /* 0x0000001407947207 */ /* 0x040fe20004800000 */
[----:B------:R-:W-:Y:S01]  /*1730*/  IMAD R13, R114, 0x6, RZ ;  /* 0x00000006720d7824 */ /* 0x000fe200078e02ff */
[C---:B------:R-:W-:Y:S01]  /*1740*/  SEL R152, R7.reuse, R9, !P1 ;  /* 0x0000000907987207 */ /* 0x040fe20004800000 */
[----:B------:R-:W-:Y:S01]  /*1750*/  VIADD R9, R138, 0xffffffe6 ;  /* 0xffffffe68a097836 */ /* 0x000fe20000000000 */
[C---:B------:R-:W-:Y:S01]  /*1760*/  SEL R149, R7.reuse, R10, !P1 ;  /* 0x0000000a07957207 */ /* 0x040fe20004800000 */
[C---:B------:R-:W-:Y:S01]  /*1770*/  IMAD R10, R114.reuse, 0xc, RZ ;  /* 0x0000000c720a7824 */ /* 0x040fe200078e02ff */
[C---:B------:R-:W-:Y:S01]  /*1780*/  SEL R153, R7.reuse, R21, !P1 ;  /* 0x0000001507997207 */ /* 0x040fe20004800000 */
[C---:B------:R-:W-:Y:S01]  /*1790*/  IMAD.SHL.U32 R15, R114.reuse, 0x8, RZ ;  /* 0x00000008720f7824 */ /* 0x040fe200078e00ff */
[C---:B------:R-:W-:Y:S01]  /*17a0*/  SEL R150, R7.reuse, R22, !P1 ;  /* 0x0000001607967207 */ /* 0x040fe20004800000 */
[----:B------:R-:W-:Y:S01]  /*17b0*/  IMAD R16, R114, 0x9, RZ ;  /* 0x0000000972107824 */ /* 0x000fe200078e02ff */
[----:B------:R-:W-:Y:S01]  /*17c0*/  SEL R154, R7, R23, !P1 ;  /* 0x00000017079a7207 */ /* 0x000fe20004800000 */
[----:B------:R-:W-:Y:S01]  /*17d0*/  VIADD R7, R138, 0xfffffffd ;  /* 0xfffffffd8a077836 */ /* 0x000fe20000000000 */
[----:B------:R-:W-:Y:S01]  /*17e0*/  ISETP.GE.AND P0, PT, R5, R122, PT ;  /* 0x0000007a0500720c */ /* 0x000fe20003f06270 */
[----:B------:R-:W-:Y:S01]  /*17f0*/  IMAD.SHL.U32 R122, R160, 0x4, RZ ;  /* 0x00000004a07a7824 */ /* 0x000fe200078e00ff */
[----:B------:R-:W-:Y:S01]  /*1800*/  ISETP.GE.U32.AND P4, PT, R24, 0x7fffffe0, PT ;  /* 0x7fffffe01800780c */ /* 0x000fe20003f86070 */
[C---:B------:R-:W-:Y:S01]  /*1810*/  IMAD R17, R114.reuse, 0xa, RZ ;  /* 0x0000000a72117824 */ /* 0x040fe200078e02ff */
[----:B------:R-:W-:Y:S01]  /*1820*/  ISETP.GE.U32.AND P3, PT, R7, 0x7fffffde, PT ;  /* 0x7fffffde0700780c */ /* 0x000fe20003f66070 */
[----:B------:R-:W-:Y:S01]  /*1830*/  IMAD R20, R114, 0x1c, RZ ;  /* 0x0000001c72147824 */ /* 0x000fe200078e02ff */
[----:B------:R-:W-:Y:S01]  /*1840*/  LOP3.LUT R7, R6, 0x70, RZ, 0xc0, !PT ;  /* 0x0000007006077812 */ /* 0x000fe200078ec0ff */
[----:B------:R-:W-:Y:S01]  /*1850*/  IMAD R18, R114, 0xb, RZ ;  /* 0x0000000b72127824 */ /* 0x000fe200078e02ff */
[----:B------:R-:W-:Y:S01]  /*1860*/  IADD3 R26, P2, R122, UR4, RZ ;  /* 0x000000047a1a7c10 */ /* 0x000fe2000ff5e0ff */
[----:B------:R-:W-:Y:S01]  /*1870*/  IMAD R21, R114, 0x7, RZ ;  /* 0x0000000772157824 */ /* 0x000fe200078e02ff */
[----:B------:R-:W-:Y:S01]  /*1880*/  ISETP.GE.U32.AND P5, PT, R8, 0x7fffffdd, PT ;  /* 0x7fffffdd0800780c */ /* 0x000fe20003fa6070 */
[----:B------:R-:W-:Y:S01]  /*1890*/  IMAD R6, R0, 0x80, R7 ;  /* 0x0000008000067824 */ /* 0x000fe200078e0207 */
[----:B------:R-:W-:Y:S01]  /*18a0*/  LEA.HI.X.SX32 R27, R160, UR5, 0x2, P2 ;  /* 0x00000005a01b7c11 */ /* 0x000fe200090f16ff */
[----:B------:R-:W-:Y:S01]  /*18b0*/  VIADD R7, R138, 0xffffffec ;  /* 0xffffffec8a077836 */ /* 0x000fe20000000000 */
[----:B------:R-:W-:Y:S01]  /*18c0*/  ISETP.GE.U32.AND P1, PT, R25, 0x7fffffdf, PT ;  /* 0x7fffffdf1900780c */ /* 0x000fe20003f26070 */
[C---:B------:R-:W-:Y:S01]  /*18d0*/  VIADD R183, R6.reuse, UR8 ;  /* 0x0000000806b77c36 */ /* 0x040fe20008000000 */
[----:B------:R-:W-:Y:S01]  /*18e0*/  LOP3.LUT R88, R6, 0x20, RZ, 0x3c, !PT ;  /* 0x0000002006587812 */ /* 0x000fe200078e3cff */
[C---:B------:R-:W-:Y:S01]  /*18f0*/  VIADD R8, R138.reuse, 0xffffffee ;  /* 0xffffffee8a087836 */ /* 0x040fe20000000000 */
[----:B------:R-:W-:Y:S01]  /*1900*/  ISETP.GE.U32.AND P2, PT, R7, 0x7fffffcd, PT ;  /* 0x7fffffcd0700780c */ /* 0x000fe20003f46070 */
[----:B------:R-:W-:Y:S01]  /*1910*/  VIADD R7, R138, 0xffffffed ;  /* 0xffffffed8a077836 */ /* 0x000fe20000000000 */
[----:B------:R-:W-:Y:S01]  /*1920*/  @!PT LDS RZ, [RZ] ;  /* 0x00000000fffff984 */ /* 0x000fe20000000800 */
[----:B------:R-:W-:Y:S01]  /*1930*/  @!PT LDS RZ, [RZ] ;  /* 0x00000000fffff984 */ /* 0x000fe20000000800 */
[----:B------:R-:W-:Y:S01]  /*1940*/  @!PT LDS RZ, [RZ] ;  /* 0x00000000fffff984 */ /* 0x000fe20000000800 */
[----:B------:R-:W-:Y:S01]  /*1950*/  LDGSTS.E [R183], desc[UR16][R26.64], !P4 ;  /* 0x000000001ab77fae */ /* 0x000fe2000e121850 */
[C---:B------:R-:W-:Y:S01]  /*1960*/  IMAD R25, R114.reuse, 0x34, RZ ;  /* 0x0000003472197824 */ /* 0x040fe200078e02ff */
[----:B------:R-:W-:Y:S01]  /*1970*/  SEL R45, RZ, 0x1, P2 ;  /* 0x00000001ff2d7807 */ /* 0x000fe20001000000 */
[----:B------:R-:W-:Y:S01]  /*1980*/  IMAD R29, R114, 0x38, RZ ;  /* 0x00000038721d7824 */ /* 0x000fe200078e02ff */
[----:B------:R-:W-:Y:S01]  /*1990*/  ISETP.GE.U32.AND P4, PT, R7, 0x7fffffce, PT ;  /* 0x7fffffce0700780c */ /* 0x000fe20003f86070 */
[----:B------:R-:W-:Y:S01]  /*19a0*/  VIADD R7, R138, 0xffffffef ;  /* 0xffffffef8a077836 */ /* 0x000fe20000000000 */
[----:B------:R-:W-:Y:S01]  /*19b0*/  ISETP.GE.U32.AND P2, PT, R8, 0x7fffffcf, PT ;  /* 0x7fffffcf0800780c */ /* 0x000fe20003f46070 */
[----:B------:R-:W-:Y:S01]  /*19c0*/  VIADD R8, R138, 0xffffffe8 ;  /* 0xffffffe88a087836 */ /* 0x000fe20000000000 */
[----:B------:R-:W-:Y:S01]  /*19d0*/  SEL R64, RZ, 0x1fffe, P4 ;  /* 0x0001fffeff407807 */ /* 0x000fe20002000000 */
[----:B------:R-:W-:Y:S01]  /*19e0*/  IMAD R19, R114, 0xd, RZ ;  /* 0x0000000d72137824 */ /* 0x000fe200078e02ff */
[----:B------:R-:W-:Y:S01]  /*19f0*/  ISETP.GE.U32.AND P4, PT, R7, 0x7fffffd0, PT ;  /* 0x7fffffd00700780c */ /* 0x000fe20003f86070 */
[----:B------:R-:W-:Y:S01]  /*1a00*/  VIADD R7, R138, 0xffffffe9 ;  /* 0xffffffe98a077836 */ /* 0x000fe20000000000 */
[----:B------:R-:W-:Y:S01]  /*1a10*/  SEL R62, RZ, 0x4, P2 ;  /* 0x00000004ff3e7807 */ /* 0x000fe20001000000 */
[----:B------:R-:W-:Y:S01]  /*1a20*/  IMAD R22, R114, 0xe, RZ ;  /* 0x0000000e72167824 */ /* 0x000fe200078e02ff */
[----:B------:R-:W-:Y:S01]  /*1a30*/  SEL R63, RZ, 0x7fff8, P4 ;  /* 0x0007fff8ff3f7807 */ /* 0x000fe20002000000 */
[C---:B------:R-:W-:Y:S01]  /*1a40*/  VIADD R23, R138.reuse, 0xfffffffb ;  /* 0xfffffffb8a177836 */ /* 0x040fe20000000000 */
[----:B------:R-:W-:Y:S01]  /*1a50*/  ISETP.GE.U32.AND P4, PT, R7, 0x7fffffca, PT ;  /* 0x7fffffca0700780c */ /* 0x000fe20003f86070 */
[----:B------:R-:W-:Y:S01]  /*1a60*/  VIADD R7, R138, 0xffffffeb ;  /* 0xffffffeb8a077836 */ /* 0x000fe20000000000 */
[----:B------:R-:W-:Y:S01]  /*1a70*/  ISETP.GE.U32.AND P2, PT, R8, 0x7fffffc9, PT ;  /* 0x7fffffc90800780c */ /* 0x000fe20003f46070 */
[C---:B------:R-:W-:Y:S01]  /*1a80*/  VIADD R8, R138.reuse, 0xffffffea ;  /* 0xffffffea8a087836 */ /* 0x040fe20000000000 */
[----:B------:R-:W-:Y:S01]  /*1a90*/  SEL R68, RZ, 0x1fffe, P4 ;  /* 0x0001fffeff447807 */ /* 0x000fe20002000000 */
[C---:B------:R-:W-:Y:S01]  /*1aa0*/  VIADD R31, R138.reuse, 0xfffffffa ;  /* 0xfffffffa8a1f7836 */ /* 0x040fe20000000000 */
[----:B------:R-:W-:Y:S01]  /*1ab0*/  SEL R67, RZ, 0x1, P2 ;  /* 0x00000001ff437807 */ /* 0x000fe20001000000 */
[C---:B------:R-:W-:Y:S01]  /*1ac0*/  VIADD R32, R138.reuse, 0xfffffff5 ;  /* 0xfffffff58a207836 */ /* 0x040fe20000000000 */
[----:B------:R-:W-:Y:S01]  /*1ad0*/  ISETP.GE.U32.AND P4, PT, R7, 0x7fffffcc, PT ;  /* 0x7fffffcc0700780c */ /* 0x000fe20003f86070 */
[----:B------:R-:W-:Y:S01]  /*1ae0*/  VIADD R7, R138, 0xffffffe5 ;  /* 0xffffffe58a077836 */ /* 0x000fe20000000000 */
[----:B------:R-:W-:Y:S01]  /*1af0*/  ISETP.GE.U32.AND P2, PT, R8, 0x7fffffcb, PT ;  /* 0x7fffffcb0800780c */ /* 0x000fe20003f46070 */
[----:B------:R-:W-:Y:S01]  /*1b00*/  VIADD R8, R138, 0xffffffe4 ;  /* 0xffffffe48a087836 */ /* 0x000fe20000000000 */
[----:B------:R-:W-:Y:S01]  /*1b10*/  SEL R66, RZ, 0x7fff8, P4 ;  /* 0x0007fff8ff427807 */ /* 0x000fe20002000000 */
[----:B------:R-:W-:Y:S01]  /*1b20*/  VIADD R179, R88, UR8 ;  /* 0x0000000858b37c36 */ /* 0x000fe20008000000 */
[----:B------:R-:W-:Y:S01]  /*1b30*/  SEL R65, RZ, 0x4, P2 ;  /* 0x00000004ff417807 */ /* 0x000fe20001000000 */
[----:B------:R-:W-:Y:S01]  /*1b40*/  IMAD.IADD R64, R45, 0x1, R64 ;  /* 0x000000012d407824 */ /* 0x000fe200078e0240 */
[----:B------:R-:W-:Y:S01]  /*1b50*/  ISETP.GE.U32.AND P4, PT, R7, 0x7fffffc6, PT ;  /* 0x7fffffc60700780c */ /* 0x000fe20003f86070 */
[----:B------:R-:W-:Y:S01]  /*1b60*/  VIADD R7, R138, 0xffffffe1 ;  /* 0xffffffe18a077836 */ /* 0x000fe20000000000 */
[----:B------:R-:W-:Y:S01]  /*1b70*/  ISETP.GE.U32.AND P2, PT, R8, 0x7fffffc5, PT ;  /* 0x7fffffc50800780c */ /* 0x000fe20003f46070 */
[C---:B------:R-:W-:Y:S01]  /*1b80*/  VIADD R8, R138.reuse, 0xffffffe7 ;  /* 0xffffffe78a087836 */ /* 0x040fe20000000000 */
[----:B------:R-:W-:Y:S01]  /*1b90*/  SEL R74, RZ, 0x1fffe, P4 ;  /* 0x0001fffeff4a7807 */ /* 0x000fe20002000000 */
[----:B------:R-:W-:Y:S01]  /*1ba0*/  IMAD.IADD R67, R67, 0x1, R68 ;  /* 0x0000000143437824 */ /* 0x000fe200078e0244 */
[----:B------:R-:W-:Y:S01]  /*1bb0*/  ISETP.GE.U32.AND P6, PT, R7, 0x7fffffc2, PT ;  /* 0x7fffffc20700780c */ /* 0x000fe20003fc6070 */
[----:B------:R-:W-:Y:S01]  /*1bc0*/  VIADD R7, R138, 0xffffffe3 ;  /* 0xffffffe38a077836 */ /* 0x000fe20000000000 */
[----:B------:R-:W-:Y:S01]  /*1bd0*/  SEL R71, RZ, 0x1, P2 ;  /* 0x00000001ff477807 */ /* 0x000fe20001000000 */
[----:B------:R-:W-:Y:S01]  /*1be0*/  IMAD R139, R30, UR9, RZ ;  /* 0x000000091e8b7c24 */ /* 0x000fe2000f8e02ff */
[----:B------:R-:W-:Y:S01]  /*1bf0*/  ISETP.GE.U32.AND P4, PT, R8, 0x7fffffc8, PT ;  /* 0x7fffffc80800780c */ /* 0x000fe20003f86070 */
[----:B------:R-:W-:Y:S01]  /*1c00*/  VIADD R8, R138, 0xffffffe2 ;  /* 0xffffffe28a087836 */ /* 0x000fe20000000000 */
[----:B------:R-:W-:Y:S01]  /*1c10*/  ISETP.GE.U32.AND P2, PT, R9, 0x7fffffc7, PT ;  /* 0x7fffffc70900780c */ /* 0x000fe20003f46070 */
[----:B------:R-:W-:Y:S01]  /*1c20*/  IMAD R9, R114, 0x3, RZ ;  /* 0x0000000372097824 */ /* 0x000fe200078e02ff */
[----:B------:R-:W-:Y:S01]  /*1c30*/  SEL R70, RZ, 0x7fff8, P4 ;  /* 0x0007fff8ff467807 */ /* 0x000fe20002000000 */
[----:B------:R-:W-:Y:S01]  /*1c40*/  IMAD.IADD R71, R71, 0x1, R74 ;  /* 0x0000000147477824 */ /* 0x000fe200078e024a */
[----:B------:R-:W-:Y:S01]  /*1c50*/  SEL R69, RZ, 0x4, P2 ;  /* 0x00000004ff457807 */ /* 0x000fe20001000000 */
[----:B------:R-:W-:Y:S01]  /*1c60*/  IMAD R142, R142, UR9, RZ ;  /* 0x000000098e8e7c24 */ /* 0x000fe2000f8e02ff */
[----:B------:R-:W-:Y:S01]  /*1c70*/  ISETP.GE.U32.AND P4, PT, R7, 0x7fffffc4, PT ;  /* 0x7fffffc40700780c */ /* 0x000fe20003f86070 */
[----:B------:R-:W-:Y:S01]  /*1c80*/  IMAD.SHL.U32 R7, R114, 0x4, RZ ;  /* 0x0000000472077824 */ /* 0x000fe200078e00ff */
[----:B------:R-:W-:Y:S01]  /*1c90*/  ISETP.GE.U32.AND P2, PT, R8, 0x7fffffc3, PT ;  /* 0x7fffffc30800780c */ /* 0x000fe20003f46070 */
[----:B------:R-:W-:Y:S01]  /*1ca0*/  IMAD.SHL.U32 R8, R114, 0x2, RZ ;  /* 0x0000000272087824 */ /* 0x000fe200078e00ff */
[----:B------:R-:W-:Y:S01]  /*1cb0*/  SEL R76, RZ, 0x7fff8, P4 ;  /* 0x0007fff8ff4c7807 */ /* 0x000fe20002000000 */
[----:B------:R-:W-:Y:S01]  /*1cc0*/  IMAD R144, R144, UR9, RZ ;  /* 0x0000000990907c24 */ /* 0x000fe2000f8e02ff */
[----:B------:R-:W-:Y:S01]  /*1cd0*/  SEL R75, RZ, 0x4, P2 ;  /* 0x00000004ff4b7807 */ /* 0x000fe20001000000 */
[----:B------:R-:W-:Y:S01]  /*1ce0*/  IMAD R146, R146, UR9, RZ ;  /* 0x0000000992927c24 */ /* 0x000fe2000f8e02ff */
[-C--:B------:R-:W-:Y:S01]  /*1cf0*/  IADD3 R164, P2, R7, R26.reuse, RZ ;  /* 0x0000001a07a47210 */ /* 0x080fe20007f5e0ff */
[----:B------:R-:W-:Y:S01]  /*1d00*/  IMAD R147, R147, UR9, RZ ;  /* 0x0000000993937c24 */ /* 0x000fe2000f8e02ff */
[-C--:B------:R-:W-:Y:S01]  /*1d10*/  LEA R162, P4, R114, R26.reuse, 0x3 ;  /* 0x0000001a72a27211 */ /* 0x080fe200078818ff */
[----:B------:R-:W-:Y:S01]  /*1d20*/  IMAD R148, R148, UR9, RZ ;  /* 0x0000000994947c24 */ /* 0x000fe2000f8e02ff */
[-C--:B------:R-:W-:Y:S01]  /*1d30*/  LEA.HI.X.SX32 R165, R114, R27.reuse, 0x2, P2 ;  /* 0x0000001b72a57211 */ /* 0x080fe200010f16ff */
[----:B------:R-:W-:Y:S01]  /*1d40*/  IMAD R149, R149, UR9, RZ ;  /* 0x0000000995957c24 */ /* 0x000fe2000f8e02ff */
[-C--:B------:R-:W-:Y:S01]  /*1d50*/  IADD3 R158, P2, R10, R26.reuse, RZ ;  /* 0x0000001a0a9e7210 */ /* 0x080fe20007f5e0ff */
[----:B------:R-:W-:Y:S01]  /*1d60*/  IMAD R150, R150, UR9, RZ ;  /* 0x0000000996967c24 */ /* 0x000fe2000f8e02ff */
[-C--:B------:R-:W-:Y:S01]  /*1d70*/  LEA.HI.X.SX32 R163, R8, R27.reuse, 0x2, P4 ;  /* 0x0000001b08a37211 */ /* 0x080fe200020f16ff */
[----:B------:R-:W-:Y:S01]  /*1d80*/  LDGSTS.E [R183+0x4], desc[UR16][R164.64], !P1 ;  /* 0x00004000a4b77fae */ /* 0x000fe2000c921850 */
[-C--:B------:R-:W-:Y:S01]  /*1d90*/  LEA.HI.X.SX32 R159, R9, R27.reuse, 0x2, P2 ;  /* 0x0000001b099f7211 */ /* 0x080fe200010f16ff */
[----:B------:R-:W-:Y:S01]  /*1da0*/  IMAD R141, R141, UR9, RZ ;  /* 0x000000098d8d7c24 */ /* 0x000fe2000f8e02ff */
[-C--:B------:R-:W-:Y:S01]  /*1db0*/  LEA R156, P4, R114, R26.reuse, 0x4 ;  /* 0x0000001a729c7211 */ /* 0x080fe200078820ff */
[----:B------:R-:W-:Y:S01]  /*1dc0*/  LDGSTS.E [R183+0x8], desc[UR16][R162.64], !P3 ;  /* 0x00008000a2b77fae */ /* 0x000fe2000d921850 */
[-C--:B------:R-:W-:Y:S01]  /*1dd0*/  IADD3 R136, P2, R12, R26.reuse, RZ ;  /* 0x0000001a0c887210 */ /* 0x080fe20007f5e0ff */
[----:B------:R-:W-:Y:S01]  /*1de0*/  IMAD R143, R143, UR9, RZ ;  /* 0x000000098f8f7c24 */ /* 0x000fe2000f8e02ff */
[-C--:B------:R-:W-:Y:S01]  /*1df0*/  LEA.HI.X.SX32 R157, R7, R27.reuse, 0x2, P4 ;  /* 0x0000001b079d7211 */ /* 0x080fe200020f16ff */
[----:B------:R-:W-:Y:S01]  /*1e00*/  LDGSTS.E [R183+0xc], desc[UR16][R158.64], !P5 ;  /* 0x0000c0009eb77fae */ /* 0x000fe2000e921850 */
[-C--:B------:R-:W-:Y:S01]  /*1e10*/  LEA.HI.X.SX32 R137, R11, R27.reuse, 0x2, P2 ;  /* 0x0000001b0b897211 */ /* 0x080fe200010f16ff */
[----:B------:R-:W-:Y:S01]  /*1e20*/  IMAD R145, R145, UR9, RZ ;  /* 0x0000000991917c24 */ /* 0x000fe2000f8e02ff */
[-C--:B------:R-:W-:Y:S01]  /*1e30*/  IADD3 R134, P4, R14, R26.reuse, RZ ;  /* 0x0000001a0e867210 */ /* 0x080fe20007f9e0ff */
[----:B------:R-:W-:Y:S01]  /*1e40*/  IMAD R140, R140, UR9, RZ ;  /* 0x000000098c8c7c24 */ /* 0x000fe2000f8e02ff */
[-C--:B------:R-:W-:Y:S01]  /*1e50*/  LEA R132, P2, R114, R26.reuse, 0x5 ;  /* 0x0000001a72847211 */ /* 0x080fe200078428ff */
[----:B------:R-:W-:Y:S01]  /*1e60*/  IMAD R151, R151, UR9, RZ ;  /* 0x0000000997977c24 */ /* 0x000fe2000f8e02ff */
[-C--:B------:R-:W-:Y:S01]  /*1e70*/  LEA.HI.X.SX32 R135, R13, R27.reuse, 0x2, P4 ;  /* 0x0000001b0d877211 */ /* 0x080fe200020f16ff */
[----:B------:R-:W-:Y:S01]  /*1e80*/  IMAD R152, R152, UR9, RZ ;  /* 0x0000000998987c24 */ /* 0x000fe2000f8e02ff */
[----:B------:R-:W-:Y:S01]  /*1e90*/  LEA.HI.X.SX32 R133, R15, R27, 0x2, P2 ;  /* 0x0000001b0f857211 */ /* 0x000fe200010f16ff */
[----:B------:R-:W-:Y:S01]  /*1ea0*/  IMAD R153, R153, UR9, RZ ;  /* 0x0000000999997c24 */ /* 0x000fe2000f8e02ff */
[-C--:B------:R-:W-:Y:S01]  /*1eb0*/  IADD3 R126, P4, R127, R26.reuse, RZ ;  /* 0x0000001a7f7e7210 */ /* 0x080fe20007f9e0ff */
[----:B------:R-:W-:Y:S01]  /*1ec0*/  IMAD R154, R154, UR9, RZ ;  /* 0x000000099a9a7c24 */ /* 0x000fe2000f8e02ff */
[----:B------:R-:W-:-:S02]  /*1ed0*/  IADD3 R128, P2, R129, R26, RZ ;  /* 0x0000001a81807210 */ /* 0x000fc40007f5e0ff */
[-C--:B------:R-:W-:Y:S02]  /*1ee0*/  LEA.HI.X.SX32 R127, R16, R27.reuse, 0x2, P4 ;  /* 0x0000001b107f7211 */ /* 0x080fe400020f16ff */
[----:B------:R-:W-:Y:S02]  /*1ef0*/  LEA.HI.X.SX32 R129, R17, R27, 0x2, P2 ;  /* 0x0000001b11817211 */ /* 0x000fe400010f16ff */
[----:B------:R-:W-:Y:S02]  /*1f00*/  SEL R78, RZ, 0x1fffe, P6 ;  /* 0x0001fffeff4e7807 */ /* 0x000fe40003000000 */
[-C--:B------:R-:W-:Y:S02]  /*1f10*/  IADD3 R72, P4, R73, R26.reuse, RZ ;  /* 0x0000001a49487210 */ /* 0x080fe40007f9e0ff */
[----:B------:R-:W-:Y:S02]  /*1f20*/  IADD3 R130, P2, R20, R26, RZ ;  /* 0x0000001a14827210 */ /* 0x000fe40007f5e0ff */
[----:B------:R-:W-:-:S02]  /*1f30*/  IADD3 R166, P6, R122, UR4, RZ ;  /* 0x000000047aa67c10 */ /* 0x000fc4000ffde0ff */
[-C--:B------:R-:W-:Y:S02]  /*1f40*/  LEA.HI.X.SX32 R73, R18, R27.reuse, 0x2, P4 ;  /* 0x0000001b12497211 */ /* 0x080fe400020f16ff */
[----:B------:R-:W-:Y:S02]  /*1f50*/  LEA.HI.X.SX32 R131, R21, R27, 0x2, P2 ;  /* 0x0000001b15837211 */ /* 0x000fe400010f16ff */
[----:B------:R-:W-:Y:S02]  /*1f60*/  LEA.HI.X.SX32 R167, R160, UR5, 0x2, P6 ;  /* 0x00000005a0a77c11 */ /* 0x000fe4000b0f16ff */
[-C--:B------:R-:W-:Y:S02]  /*1f70*/  IADD3 R24, P4, R25, R166.reuse, RZ ;  /* 0x000000a619187210 */ /* 0x080fe40007f9e0ff */
[----:B------:R-:W-:Y:S02]  /*1f80*/  IADD3 R28, P2, R29, R166, RZ ;  /* 0x000000a61d1c7210 */ /* 0x000fe40007f5e0ff */
[----:B------:R-:W-:-:S02]  /*1f90*/  LEA.HI.X.SX32 R25, R19, R167, 0x2, P4 ;  /* 0x000000a713197211 */ /* 0x000fc400020f16ff */
[----:B------:R-:W-:Y:S02]  /*1fa0*/  LEA.HI.X.SX32 R29, R22, R167, 0x2, P2 ;  /* 0x000000a7161d7211 */ /* 0x000fe400010f16ff */
[----:B------:R-:W-:Y:S01]  /*1fb0*/  ISETP.GE.U32.AND P4, PT, R23, 0x7fffffdc, PT ;  /* 0x7fffffdc1700780c */ /* 0x000fe20003f86070 */
[C---:B------:R-:W-:Y:S01]  /*1fc0*/  VIADD R23, R138.reuse, 0xfffffff9 ;  /* 0xfffffff98a177836 */ /* 0x040fe20000000000 */
[----:B------:R-:W-:Y:S01]  /*1fd0*/  ISETP.GE.U32.AND P2, PT, R31, 0x7fffffdb, PT ;  /* 0x7fffffdb1f00780c */ /* 0x000fe20003f46070 */
[C---:B------:R-:W-:Y:S01]  /*1fe0*/  VIADD R31, R138.reuse, 0xfffffff8 ;  /* 0xfffffff88a1f7836 */ /* 0x040fe20000000000 */
[----:B------:R-:W-:Y:S02]  /*1ff0*/  IADD3 R124, P6, R125, R26, RZ ;  /* 0x0000001a7d7c7210 */ /* 0x000fe40007fde0ff */
[----:B------:R-:W-:Y:S02]  /*2000*/  ISETP.GE.U32.AND P1, PT, R23, 0x7fffffda, PT ;  /* 0x7fffffda1700780c */ /* 0x000fe40003f26070 */
[----:B------:R-:W-:Y:S01]  /*2010*/  ISETP.GE.U32.AND P3, PT, R31, 0x7fffffd9, PT ;  /* 0x7fffffd91f00780c */ /* 0x000fe20003f66070 */
[----:B------:R-:W-:Y:S01]  /*2020*/  VIADD R31, R138, 0xfffffff7 ;  /* 0xfffffff78a1f7836 */ /* 0x000fe20000000000 */
[----:B------:R-:W-:-:S02]  /*2030*/  LOP3.LUT R23, R6, 0x10, RZ, 0x3c, !PT ;  /* 0x0000001006177812 */ /* 0x000fc400078e3cff */
[----:B------:R-:W-:Y:S02]  /*2040*/  LEA.HI.X.SX32 R125, R10, R27, 0x2, P6 ;  /* 0x0000001b0a7d7211 */ /* 0x000fe400030f16ff */
[----:B------:R-:W-:Y:S01]  /*2050*/  ISETP.GE.U32.AND P5, PT, R31, 0x7fffffd8, PT ;  /* 0x7fffffd81f00780c */ /* 0x000fe20003fa6070 */
[----:B------:R-:W-:Y:S01]  /*2060*/  VIADD R181, R23, UR8 ;  /* 0x0000000817b57c36 */ /* 0x000fe20008000000 */
[----:B------:R-:W-:Y:S01]  /*2070*/  LOP3.LUT R89, R6, 0x30, RZ, 0x3c, !PT ;  /* 0x0000003006597812 */ /* 0x000fe200078e3cff */
[C---:B------:R-:W-:Y:S01]  /*2080*/  VIADD R31, R138.reuse, 0xfffffff6 ;  /* 0xfffffff68a1f7836 */ /* 0x040fe20000000000 */
[----:B------:R-:W-:Y:S02]  /*2090*/  LOP3.LUT R67, R67, 0x3, RZ, 0xc0, !PT ;  /* 0x0000000343437812 */ /* 0x000fe400078ec0ff */
[----:B------:R-:W-:Y:S01]  /*20a0*/  LDGSTS.E [R181], desc[UR16][R156.64], !P4 ;  /* 0x000000009cb57fae */ /* 0x000fe2000e121850 */
[----:B------:R-:W-:Y:S01]  /*20b0*/  VIADD R177, R89, UR8 ;  /* 0x0000000859b17c36 */ /* 0x000fe20008000000 */
[----:B------:R-:W-:Y:S01]  /*20c0*/  ISETP.GE.U32.AND P4, PT, R31, 0x7fffffd7, PT ;  /* 0x7fffffd71f00780c */ /* 0x000fe20003f86070 */
[----:B------:R-:W-:Y:S01]  /*20d0*/  VIADD R31, R138, 0xfffffff4 ;  /* 0xfffffff48a1f7836 */ /* 0x000fe20000000000 */
[----:B------:R-:W-:Y:S01]  /*20e0*/  LDGSTS.E [R181+0x4], desc[UR16][R136.64], !P2 ;  /* 0x0000400088b57fae */ /* 0x000fe2000d121850 */
[----:B------:R-:W-:Y:S01]  /*20f0*/  ISETP.GE.U32.AND P2, PT, R32, 0x7fffffd6, PT ;  /* 0x7fffffd62000780c */ /* 0x000fe20003f46070 */
[C---:B------:R-:W-:Y:S01]  /*2100*/  VIADD R32, R138.reuse, 0xfffffff1 ;  /* 0xfffffff18a207836 */ /* 0x040fe20000000000 */
[----:B------:R-:W-:Y:S01]  /*2110*/  LOP3.LUT R71, R71, 0x3, RZ, 0xc0, !PT ;  /* 0x0000000347477812 */ /* 0x000fe200078ec0ff */
[----:B------:R-:W-:Y:S01]  /*2120*/  LDGSTS.E [R181+0x8], desc[UR16][R134.64], !P1 ;  /* 0x0000800086b57fae */ /* 0x000fe2000c921850 */
[----:B------:R-:W-:Y:S01]  /*2130*/  ISETP.GE.U32.AND P1, PT, R31, 0x7fffffd5, PT ;  /* 0x7fffffd51f00780c */ /* 0x000fe20003f26070 */
[----:B------:R-:W-:Y:S01]  /*2140*/  VIADD R31, R138, 0xfffffff3 ;  /* 0xfffffff38a1f7836 */ /* 0x000fe20000000000 */
[----:B------:R-:W-:Y:S01]  /*2150*/  IADD3 R65, R67, R66, R65 ;  /* 0x0000004243417210 */ /* 0x000fe20007ffe041 */
[----:B------:R-:W-:Y:S01]  /*2160*/  LDGSTS.E [R181+0xc], desc[UR16][R130.64], !P3 ;  /* 0x0000c00082b57fae */ /* 0x000fe2000d921850 */
[----:B------:R-:W-:Y:S01]  /*2170*/  IADD3 R69, R71, R70, R69 ;  /* 0x0000004647457210 */ /* 0x000fe20007ffe045 */
[----:B------:R-:W-:Y:S01]  /*2180*/  IMAD R71, R114, 0x60, RZ ;  /* 0x0000006072477824 */ /* 0x000fe200078e02ff */
[----:B------:R-:W-:Y:S01]  /*2190*/  ISETP.GE.U32.AND P3, PT, R31, 0x7fffffd4, PT ;  /* 0x7fffffd41f00780c */ /* 0x000fe20003f66070 */
[----:B------:R-:W-:Y:S01]  /*21a0*/  VIADD R31, R138, 0xfffffff2 ;  /* 0xfffffff28a1f7836 */ /* 0x000fe20000000000 */
[----:B------:R-:W-:Y:S01]  /*21b0*/  LDGSTS.E [R179], desc[UR16][R132.64], !P5 ;  /* 0x0000000084b37fae */ /* 0x000fe2000e921850 */
[----:B------:R-:W-:Y:S01]  /*21c0*/  ISETP.GE.U32.AND P5, PT, R32, 0x7fffffd2, PT ;  /* 0x7fffffd22000780c */ /* 0x000fe20003fa6070 */
[----:B------:R-:W-:Y:S01]  /*21d0*/  VIADD R32, R138, 0xffffffce ;  /* 0xffffffce8a207836 */ /* 0x000fe20000000000 */
[----:B------:R-:W-:Y:S01]  /*21e0*/  LOP3.LUT R64, R64, 0x3, RZ, 0xc0, !PT ;  /* 0x0000000340407812 */ /* 0x000fe200078ec0ff */
[----:B------:R-:W-:Y:S01]  /*21f0*/  LDGSTS.E [R179+0x4], desc[UR16][R126.64], !P4 ;  /* 0x000040007eb37fae */ /* 0x000fe2000e121850 */
[----:B------:R-:W-:Y:S01]  /*2200*/  ISETP.GE.U32.AND P6, PT, R31, 0x7fffffd3, PT ;  /* 0x7fffffd31f00780c */ /* 0x000fe20003fc6070 */
[----:B------:R-:W-:Y:S01]  /*2210*/  VIADD R31, R138, 0xfffffff0 ;  /* 0xfffffff08a1f7836 */ /* 0x000fe20000000000 */
[----:B------:R-:W-:Y:S01]  /*2220*/  IADD3 R62, R64, R63, R62 ;  /* 0x0000003f403e7210 */ /* 0x000fe20007ffe03e */
[----:B------:R-:W-:Y:S01]  /*2230*/  LDGSTS.E [R179+0x8], desc[UR16][R128.64], !P2 ;  /* 0x0000800080b37fae */ /* 0x000fe2000d121850 */
[----:B------:R-:W-:Y:S01]  /*2240*/  IMAD R67, R114, 0x64, RZ ;  /* 0x0000006472437824 */ /* 0x000fe200078e02ff */
[----:B------:R-:W-:Y:S01]  /*2250*/  LOP3.LUT R104, R6, 0x40, RZ, 0x3c, !PT ;  /* 0x0000004006687812 */ /* 0x000fe200078e3cff */
[----:B------:R-:W-:Y:S01]  /*2260*/  IMAD R63, R114, 0x70, RZ ;  /* 0x00000070723f7824 */ /* 0x000fe200078e02ff */
[----:B------:R-:W-:Y:S01]  /*2270*/  ISETP.GE.U32.AND P2, PT, R31, 0x7fffffd1, PT ;  /* 0x7fffffd11f00780c */ /* 0x000fe20003f46070 */
[----:B------:R-:W-:Y:S01]  /*2280*/  VIADD R31, R138, 0xffffffcc ;  /* 0xffffffcc8a1f7836 */ /* 0x000fe20000000000 */
[----:B------:R-:W-:Y:S01]  /*2290*/  LDGSTS.E [R179+0xc], desc[UR16][R72.64], !P1 ;  /* 0x0000c00048b37fae */ /* 0x000fe2000c921850 */
[----:B------:R-:W-:Y:S01]  /*22a0*/  VIADD R187, R104, UR8 ;  /* 0x0000000868bb7c36 */ /* 0x000fe20008000000 */
[----:B------:R-:W-:-:S02]  /*22b0*/  LOP3.LUT R105, R6, 0x50, RZ, 0x3c, !PT ;  /* 0x0000005006697812 */ /* 0x000fc400078e3cff */
[----:B------:R-:W-:Y:S01]  /*22c0*/  ISETP.GE.U32.AND P1, PT, R31, 0x7fffffad, PT ;  /* 0x7fffffad1f00780c */ /* 0x000fe20003f26070 */
[----:B------:R-:W-:Y:S01]  /*22d0*/  VIADD R31, R138, 0xffffffcd ;  /* 0xffffffcd8a1f7836 */ /* 0x000fe20000000000 */
[----:B------:R-:W-:Y:S01]  /*22e0*/  LDGSTS.E [R177], desc[UR16][R124.64], !P3 ;  /* 0x000000007cb17fae */ /* 0x000fe2000d921850 */
[----:B------:R-:W-:Y:S01]  /*22f0*/  ISETP.GE.U32.AND P3, PT, R32, 0x7fffffaf, PT ;  /* 0x7fffffaf2000780c */ /* 0x000fe20003f66070 */
[C---:B------:R-:W-:Y:S01]  /*2300*/  VIADD R32, R138.reuse, 0xffffffc8 ;  /* 0xffffffc88a207836 */ /* 0x040fe20000000000 */
[----:B------:R-:W-:Y:S01]  /*2310*/  SEL R35, RZ, 0x1, P1 ;  /* 0x00000001ff237807 */ /* 0x000fe20000800000 */
[----:B------:R1:W-:Y:S01]  /*2320*/  LDGSTS.E [R177+0x4], desc[UR16][R24.64], !P6 ;  /* 0x0000400018b17fae */ /* 0x0003e2000f121850 */
[----:B------:R-:W-:Y:S01]  /*2330*/  ISETP.GE.U32.AND P4, PT, R31, 0x7fffffae, PT ;  /* 0x7fffffae1f00780c */ /* 0x000fe20003f86070 */
[C---:B------:R-:W-:Y:S01]  /*2340*/  VIADD R31, R138.reuse, 0xffffffcf ;  /* 0xffffffcf8a1f7836 */ /* 0x040fe20000000000 */
[----:B------:R-:W-:Y:S01]  /*2350*/  SEL R33, RZ, 0x4, P3 ;  /* 0x00000004ff217807 */ /* 0x000fe20001800000 */
[----:B------:R2:W-:Y:S01]  /*2360*/  LDGSTS.E [R177+0x8], desc[UR16][R28.64], !P5 ;  /* 0x000080001cb17fae */ /* 0x0005e2000e921850 */
[----:B------:R-:W-:Y:S01]  /*2370*/  SEL R36, RZ, 0x1fffe, P4 ;  /* 0x0001fffeff247807 */ /* 0x000fe20002000000 */
[----:B------:R-:W-:Y:S01]  /*2380*/  VIADD R185, R105, UR8 ;  /* 0x0000000869b97c36 */ /* 0x000fe20008000000 */
        /* <DEDUP_REMOVED lines=8> */
[----:B------:R-:W-:Y:S01]  /*2410*/  ISETP.GE.U32.AND P1, PT, R32, 0x7fffffab, PT ;  /* 0x7fffffab2000780c */ /* 0x000fe20003f26070 */
[----:B------:R-:W-:Y:S01]  /*2420*/  VIADD R32, R138, 0xffffffc5 ;  /* 0xffffffc58a207836 */ /* 0x000fe20000000000 */
[----:B------:R-:W-:Y:S01]  /*2430*/  SEL R37, RZ, 0x1, P4 ;  /* 0x00000001ff257807 */ /* 0x000fe20002000000 */
[----:B-1----:R-:W-:Y:S01]  /*2440*/  IMAD R25, R114, 0x78, RZ ;  /* 0x0000007872197824 */ /* 0x002fe200078e02ff */
[----:B------:R-:W-:-:S02]  /*2450*/  ISETP.GE.U32.AND P4, PT, R38, 0x7fffffac, PT ;  /* 0x7fffffac2600780c */ /* 0x000fc40003f86070 */
[----:B------:R-:W-:Y:S02]  /*2460*/  SEL R38, RZ, 0x1fffe, P3 ;  /* 0x0001fffeff267807 */ /* 0x000fe40001800000 */
[----:B------:R-:W-:Y:S02]  /*2470*/  ISETP.GE.U32.AND P3, PT, R31, 0x7fffffa5, PT ;  /* 0x7fffffa51f00780c */ /* 0x000fe40003f66070 */
[----:B------:R-:W-:Y:S01]  /*2480*/  SEL R31, RZ, 0x4, P1 ;  /* 0x00000004ff1f7807 */ /* 0x000fe20000800000 */
[----:B------:R-:W-:Y:S01]  /*2490*/  IMAD.IADD R37, R37, 0x1, R38 ;  /* 0x0000000125257824 */ /* 0x000fe200078e0226 */
[----:B------:R-:W-:Y:S02]  /*24a0*/  ISETP.GE.U32.AND P1, PT, R32, 0x7fffffa6, PT ;  /* 0x7fffffa62000780c */ /* 0x000fe40003f26070 */
[----:B------:R-:W-:Y:S02]  /*24b0*/  SEL R32, RZ, 0x7fff8, P4 ;  /* 0x0007fff8ff207807 */ /* 0x000fe40002000000 */
[----:B------:R-:W-:Y:S01]  /*24c0*/  ISETP.GE.U32.AND P4, PT, R39, 0x7fffffa7, PT ;  /* 0x7fffffa72700780c */ /* 0x000fe20003f86070 */
[----:B------:R-:W-:Y:S01]  /*24d0*/  VIADD R39, R138, 0xffffffc1 ;  /* 0xffffffc18a277836 */ /* 0x000fe20000000000 */
[----:B------:R-:W-:-:S02]  /*24e0*/  SEL R41, RZ, 0x1, P3 ;  /* 0x00000001ff297807 */ /* 0x000fc40001800000 */
[----:B------:R-:W-:Y:S01]  /*24f0*/  ISETP.GE.U32.AND P3, PT, R40, 0x7fffffa8, PT ;  /* 0x7fffffa82800780c */ /* 0x000fe20003f66070 */
[----:B------:R-:W-:Y:S01]  /*2500*/  VIADD R40, R138, 0xffffffc2 ;  /* 0xffffffc28a287836 */ /* 0x000fe20000000000 */
[----:B------:R-:W-:Y:S02]  /*2510*/  SEL R42, RZ, 0x1fffe, P1 ;  /* 0x0001fffeff2a7807 */ /* 0x000fe40000800000 */
[----:B------:R-:W-:Y:S02]  /*2520*/  ISETP.GE.U32.AND P1, PT, R39, 0x7fffffa2, PT ;  /* 0x7fffffa22700780c */ /* 0x000fe40003f26070 */
[----:B------:R-:W-:Y:S01]  /*2530*/  SEL R39, RZ, 0x4, P4 ;  /* 0x00000004ff277807 */ /* 0x000fe20002000000 */
[----:B------:R-:W-:Y:S01]  /*2540*/  IMAD.IADD R41, R41, 0x1, R42 ;  /* 0x0000000129297824 */ /* 0x000fe200078e022a */
[----:B------:R-:W-:Y:S02]  /*2550*/  ISETP.GE.U32.AND P4, PT, R40, 0x7fffffa3, PT ;  /* 0x7fffffa32800780c */ /* 0x000fe40003f86070 */
[----:B------:R-:W-:-:S02]  /*2560*/  SEL R40, RZ, 0x7fff8, P3 ;  /* 0x0007fff8ff287807 */ /* 0x000fc40001800000 */
[----:B------:R-:W-:Y:S01]  /*2570*/  ISETP.GE.U32.AND P3, PT, R44, 0x7fffffa4, PT ;  /* 0x7fffffa42c00780c */ /* 0x000fe20003f66070 */
[----:B------:R-:W-:Y:S01]  /*2580*/  VIADD R44, R138, 0xffffffdd ;  /* 0xffffffdd8a2c7836 */ /* 0x000fe20000000000 */
[----:B------:R-:W-:Y:S02]  /*2590*/  SEL R46, RZ, 0x1fffe, P1 ;  /* 0x0001fffeff2e7807 */ /* 0x000fe40000800000 */
[----:B------:R-:W-:Y:S02]  /*25a0*/  ISETP.GE.U32.AND P1, PT, R43, 0x7fffffbd, PT ;  /* 0x7fffffbd2b00780c */ /* 0x000fe40003f26070 */
[----:B------:R-:W-:Y:S02]  /*25b0*/  SEL R43, RZ, 0x4, P4 ;  /* 0x00000004ff2b7807 */ /* 0x000fe40002000000 */
[----:B------:R-:W-:Y:S02]  /*25c0*/  ISETP.GE.U32.AND P4, PT, R44, 0x7fffffbe, PT ;  /* 0x7fffffbe2c00780c */ /* 0x000fe40003f86070 */
[----:B------:R-:W-:-:S02]  /*25d0*/  SEL R44, RZ, 0x7fff8, P3 ;  /* 0x0007fff8ff2c7807 */ /* 0x000fc40001800000 */
[----:B------:R-:W-:Y:S01]  /*25e0*/  ISETP.GE.U32.AND P3, PT, R47, 0x7fffffbf, PT ;  /* 0x7fffffbf2f00780c */ /* 0x000fe20003f66070 */
[----:B------:R-:W-:Y:S01]  /*25f0*/  VIADD R47, R138, 0xffffffd8 ;  /* 0xffffffd88a2f7836 */ /* 0x000fe20000000000 */
[----:B------:R-:W-:Y:S02]  /*2600*/  SEL R49, RZ, 0x1, P1 ;  /* 0x00000001ff317807 */ /* 0x000fe40000800000 */
[----:B------:R-:W-:Y:S01]  /*2610*/  ISETP.GE.U32.AND P1, PT, R48, 0x7fffffc0, PT ;  /* 0x7fffffc03000780c */ /* 0x000fe20003f26070 */
[----:B------:R-:W-:Y:S01]  /*2620*/  VIADD R48, R138, 0xffffffd9 ;  /* 0xffffffd98a307836 */ /* 0x000fe20000000000 */
[----:B------:R-:W-:Y:S02]  /*2630*/  SEL R50, RZ, 0x1fffe, P4 ;  /* 0x0001fffeff327807 */ /* 0x000fe40002000000 */
[----:B------:R-:W-:Y:S02]  /*2640*/  ISETP.GE.U32.AND P4, PT, R47, 0x7fffffb9, PT ;  /* 0x7fffffb92f00780c */ /* 0x000fe40003f86070 */
[----:B------:R-:W-:Y:S01]  /*2650*/  SEL R47, RZ, 0x4, P3 ;  /* 0x00000004ff2f7807 */ /* 0x000fe20001800000 */
[----:B------:R-:W-:Y:S01]  /*2660*/  IMAD.IADD R49, R49, 0x1, R50 ;  /* 0x0000000131317824 */ /* 0x000fe200078e0232 */
[----:B------:R-:W-:-:S02]  /*2670*/  ISETP.GE.U32.AND P3, PT, R48, 0x7fffffba, PT ;  /* 0x7fffffba3000780c */ /* 0x000fc40003f66070 */
[----:B------:R-:W-:Y:S02]  /*2680*/  SEL R48, RZ, 0x7fff8, P1 ;  /* 0x0007fff8ff307807 */ /* 0x000fe40000800000 */
[----:B------:R-:W-:Y:S01]  /*2690*/  ISETP.GE.U32.AND P1, PT, R51, 0x7fffffbb, PT ;  /* 0x7fffffbb3300780c */ /* 0x000fe20003f26070 */
[----:B------:R-:W-:Y:S01]  /*26a0*/  VIADD R51, R138, 0xffffffd4 ;  /* 0xffffffd48a337836 */ /* 0x000fe20000000000 */
[----:B------:R-:W-:Y:S02]  /*26b0*/  SEL R52, RZ, 0x1, P4 ;  /* 0x00000001ff347807 */ /* 0x000fe40002000000 */
[----:B------:R-:W-:Y:S02]  /*26c0*/  ISETP.GE.U32.AND P4, PT, R53, 0x7fffffbc, PT ;  /* 0x7fffffbc3500780c */ /* 0x000fe40003f86070 */
[----:B------:R-:W-:Y:S02]  /*26d0*/  SEL R53, RZ, 0x1fffe, P3 ;  /* 0x0001fffeff357807 */ /* 0x000fe40001800000 */
[----:B------:R-:W-:-:S02]  /*26e0*/  ISETP.GE.U32.AND P3, PT, R51, 0x7fffffb5, PT ;  /* 0x7fffffb53300780c */ /* 0x000fc40003f66070 */
[----:B------:R-:W-:Y:S01]  /*26f0*/  SEL R51, RZ, 0x4, P1 ;  /* 0x00000004ff337807 */ /* 0x000fe20000800000 */
[----:B------:R-:W-:Y:S01]  /*2700*/  IMAD.IADD R52, R52, 0x1, R53 ;  /* 0x0000000134347824 */ /* 0x000fe200078e0235 */
[----:B------:R-:W-:Y:S01]  /*2710*/  ISETP.GE.U32.AND P1, PT, R54, 0x7fffffb6, PT ;  /* 0x7fffffb63600780c */ /* 0x000fe20003f26070 */
[C---:B------:R-:W-:Y:S01]  /*2720*/  VIADD R54, R138.reuse, 0xffffffd7 ;  /* 0xffffffd78a367836 */ /* 0x040fe20000000000 */
[----:B------:R-:W-:Y:S02]  /*2730*/  SEL R56, RZ, 0x1, P3 ;  /* 0x00000001ff387807 */ /* 0x000fe40001800000 */
[----:B------:R-:W-:Y:S01]  /*2740*/  ISETP.GE.U32.AND P3, PT, R55, 0x7fffffb7, PT ;  /* 0x7fffffb73700780c */ /* 0x000fe20003f66070 */
[----:B------:R-:W-:Y:S01]  /*2750*/  VIADD R55, R138, 0xffffffd0 ;  /* 0xffffffd08a377836 */ /* 0x000fe20000000000 */
[----:B------:R-:W-:Y:S02]  /*2760*/  SEL R57, RZ, 0x1fffe, P1 ;  /* 0x0001fffeff397807 */ /* 0x000fe40000800000 */
[----:B------:R-:W-:-:S02]  /*2770*/  ISETP.GE.U32.AND P1, PT, R54, 0x7fffffb8, PT ;  /* 0x7fffffb83600780c */ /* 0x000fc40003f26070 */
[----:B------:R-:W-:Y:S01]  /*2780*/  SEL R54, RZ, 0x4, P3 ;  /* 0x00000004ff367807 */ /* 0x000fe20001800000 */
[----:B------:R-:W-:Y:S01]  /*2790*/  IMAD.IADD R56, R56, 0x1, R57 ;  /* 0x0000000138387824 */ /* 0x000fe200078e0239 */
[----:B------:R-:W-:Y:S02]  /*27a0*/  ISETP.GE.U32.AND P3, PT, R55, 0x7fffffb1, PT ;  /* 0x7fffffb13700780c */ /* 0x000fe40003f66070 */
[----:B------:R-:W-:Y:S02]  /*27b0*/  SEL R55, RZ, 0x7fff8, P1 ;  /* 0x0007fff8ff377807 */ /* 0x000fe40000800000 */
[----:B------:R-:W-:Y:S02]  /*27c0*/  ISETP.GE.U32.AND P1, PT, R58, 0x7fffffb2, PT ;  /* 0x7fffffb23a00780c */ /* 0x000fe40003f26070 */
[----:B------:R-:W-:Y:S02]  /*27d0*/  LOP3.LUT R35, R35, 0x3, RZ, 0xc0, !PT ;  /* 0x0000000323237812 */ /* 0x000fe400078ec0ff */
[----:B------:R-:W-:-:S02]  /*27e0*/  SEL R61, RZ, 0x1fffe, P1 ;  /* 0x0001fffeff3d7807 */ /* 0x000fc40000800000 */
[----:B------:R-:W-:Y:S02]  /*27f0*/  ISETP.GE.U32.AND P1, PT, R168, 0x7fffffc1, PT ;  /* 0x7fffffc1a800780c */ /* 0x000fe40003f26070 */
[----:B------:R-:W-:Y:S01]  /*2800*/  IADD3 R33, R35, R34, R33 ;  /* 0x0000002223217210 */ /* 0x000fe20007ffe021 */
[----:B------:R-:W-:Y:S01]  /*2810*/  IMAD.SHL.U32 R35, R65, 0x100, RZ ;  /* 0x0000010041237824 */ /* 0x000fe200078e00ff */
[----:B------:R-:W-:Y:S01]  /*2820*/  SEL R45, RZ, 0x1, P1 ;  /* 0x00000001ff2d7807 */ /* 0x000fe20000800000 */
[----:B------:R-:W-:Y:S01]  /*2830*/  IMAD R65, R114, 0x6c, RZ ;  /* 0x0000006c72417824 */ /* 0x000fe200078e02ff */
[----:B------:R-:W-:Y:S02]  /*2840*/  SEL R34, RZ, 0x7fff8, P4 ;  /* 0x0007fff8ff227807 */ /* 0x000fe40002000000 */
[-C--:B------:R-:W-:Y:S01]  /*2850*/  IADD3 R120, P4, R121, R26.reuse, RZ ;  /* 0x0000001a79787210 */ /* 0x080fe20007f9e0ff */
[----:B------:R-:W-:Y:S01]  /*2860*/  IMAD.IADD R78, R45, 0x1, R78 ;  /* 0x000000012d4e7824 */ /* 0x000fe200078e024e */
[----:B------:R-:W-:-:S02]  /*2870*/  IADD3 R116, P5, R117, R26, RZ ;  /* 0x0000001a75747210 */ /* 0x000fc40007fbe0ff */
[----:B------:R-:W-:Y:S02]  /*2880*/  LOP3.LUT R37, R37, 0x3, RZ, 0xc0, !PT ;  /* 0x0000000325257812 */ /* 0x000fe400078ec0ff */
[----:B------:R-:W-:Y:S02]  /*2890*/  LOP3.LUT R78, R78, 0x3, RZ, 0xc0, !PT ;  /* 0x000000034e4e7812 */ /* 0x000fe400078ec0ff */
[-C--:B------:R-:W-:Y:S02]  /*28a0*/  LEA.HI.X.SX32 R121, R19, R27.reuse, 0x2, P4 ;  /* 0x0000001b13797211 */ /* 0x080fe400020f16ff */
[----:B------:R-:W-:Y:S02]  /*28b0*/  LEA.HI.X.SX32 R117, R22, R27, 0x2, P5 ;  /* 0x0000001b16757211 */ /* 0x000fe400028f16ff */
[----:B------:R-:W-:Y:S02]  /*28c0*/  IADD3 R75, R78, R76, R75 ;  /* 0x0000004c4e4b7210 */ /* 0x000fe40007ffe04b */
[----:B------:R-:W-:-:S02]  /*28d0*/  IADD3 R118, P4, R119, R26, RZ ;  /* 0x0000001a77767210 */ /* 0x000fc40007f9e0ff */
[C---:B------:R-:W-:Y:S02]  /*28e0*/  LEA R86, P5, R114.reuse, R26, 0x6 ;  /* 0x0000001a72567211 */ /* 0x040fe400078a30ff */
[----:B------:R-:W-:Y:S02]  /*28f0*/  IADD3 R31, R37, R32, R31 ;  /* 0x00000020251f7210 */ /* 0x000fe40007ffe01f */
[----:B------:R-:W-:Y:S01]  /*2900*/  LOP3.LUT R32, R75, 0xf, RZ, 0xc0, !PT ;  /* 0x0000000f4b207812 */ /* 0x000fe200078ec0ff */
[----:B------:R-:W-:Y:S01]  /*2910*/  IMAD R75, R114, 0x58, RZ ;  /* 0x00000058724b7824 */ /* 0x000fe200078e02ff */
[-C--:B------:R-:W-:Y:S02]  /*2920*/  LEA.HI.X.SX32 R119, R90, R27.reuse, 0x2, P4 ;  /* 0x0000001b5a777211 */ /* 0x080fe400020f16ff */
[----:B------:R-:W-:Y:S01]  /*2930*/  LEA.HI.X.SX32 R87, R91, R27, 0x2, P5 ;  /* 0x0000001b5b577211 */ /* 0x000fe200028f16ff */
[----:B------:R-:W-:Y:S01]  /*2940*/  IMAD R69, R69, 0x10, R32 ;  /* 0x0000001045457824 */ /* 0x000fe200078e0220 */
[-C--:B------:R-:W-:Y:S01]  /*2950*/  IADD3 R112, P4, R113, R26.reuse, RZ ;  /* 0x0000001a71707210 */ /* 0x080fe20007f9e0ff */
[----:B------:R1:W-:Y:S01]  /*2960*/  LDGSTS.E [R177+0xc], desc[UR16][R118.64], !P2 ;  /* 0x0000c00076b17fae */ /* 0x0003e2000d121850 */
[----:B------:R-:W-:-:S02]  /*2970*/  IADD3 R82, P5, R83, R26, RZ ;  /* 0x0000001a53527210 */ /* 0x000fc40007fbe0ff */
[----:B------:R-:W-:Y:S02]  /*2980*/  SEL R60, RZ, 0x1, P3 ;  /* 0x00000001ff3c7807 */ /* 0x000fe40001800000 */
[-C--:B------:R-:W-:Y:S02]  /*2990*/  LEA.HI.X.SX32 R113, R92, R27.reuse, 0x2, P4 ;  /* 0x0000001b5c717211 */ /* 0x080fe400020f16ff */
[----:B------:R-:W-:Y:S01]  /*29a0*/  LEA.HI.X.SX32 R83, R93, R27, 0x2, P5 ;  /* 0x0000001b5d537211 */ /* 0x000fe200028f16ff */
[----:B------:R-:W-:Y:S01]  /*29b0*/  IMAD.IADD R60, R60, 0x1, R61 ;  /* 0x000000013c3c7824 */ /* 0x000fe200078e023d */
[----:B------:R-:W-:Y:S01]  /*29c0*/  ISETP.GE.U32.AND P3, PT, R59, 0x7fffffb3, PT ;  /* 0x7fffffb33b00780c */ /* 0x000fe20003f66070 */
[----:B------:R-:W-:Y:S01]  /*29d0*/  VIADD R59, R138, 0xffffffd3 ;  /* 0xffffffd38a3b7836 */ /* 0x000fe20000000000 */
[----:B------:R-:W-:Y:S02]  /*29e0*/  LOP3.LUT R35, R35, 0xf00, RZ, 0xe2, !PT ;  /* 0x00000f0023237812 */ /* 0x000fe400078ee2ff */
[----:B------:R-:W-:-:S02]  /*29f0*/  IADD3 R84, P4, R85, R26, RZ ;  /* 0x0000001a55547210 */ /* 0x000fc40007f9e0ff */
[-C--:B------:R-:W-:Y:S01]  /*2a00*/  IADD3 R78, P5, R79, R26.reuse, RZ ;  /* 0x0000001a4f4e7210 */ /* 0x080fe20007fbe0ff */
[----:B------:R-:W-:Y:S01]  /*2a10*/  IMAD R62, R62, 0x1000, R35 ;  /* 0x000010003e3e7824 */ /* 0x000fe200078e0223 */
[----:B------:R-:W-:Y:S02]  /*2a20*/  LOP3.LUT R69, R69, 0xff, RZ, 0xc0, !PT ;  /* 0x000000ff45457812 */ /* 0x000fe400078ec0ff */
[-C--:B------:R-:W-:Y:S02]  /*2a30*/  LEA.HI.X.SX32 R85, R94, R27.reuse, 0x2, P4 ;  /* 0x0000001b5e557211 */ /* 0x080fe400020f16ff */
[----:B------:R-:W-:Y:S01]  /*2a40*/  LEA.HI.X.SX32 R79, R12, R27, 0x2, P5 ;  /* 0x0000001b0c4f7211 */ /* 0x000fe200028f16ff */
[----:B------:R-:W-:Y:S01]  /*2a50*/  IMAD.IADD R62, R62, 0x1, R69 ;  /* 0x000000013e3e7824 */ /* 0x000fe200078e0245 */
[----:B------:R-:W-:Y:S01]  /*2a60*/  SEL R58, RZ, 0x4, P3 ;  /* 0x00000004ff3a7807 */ /* 0x000fe20001800000 */
[----:B------:R-:W-:Y:S01]  /*2a70*/  IMAD R69, R114, 0x68, RZ ;  /* 0x0000006872457824 */ /* 0x000fe200078e02ff */
[----:B------:R-:W-:-:S02]  /*2a80*/  IADD3 R80, P4, R81, R26, RZ ;  /* 0x0000001a51507210 */ /* 0x000fc40007f9e0ff */
[----:B------:R-:W-:Y:S02]  /*2a90*/  IADD3 R74, P5, R75, R26, RZ ;  /* 0x0000001a4b4a7210 */ /* 0x000fe40007fbe0ff */
[----:B------:R-:W-:Y:S02]  /*2aa0*/  ISETP.GE.U32.AND P3, PT, R59, 0x7fffffb4, PT ;  /* 0x7fffffb43b00780c */ /* 0x000fe40003f66070 */
[-C--:B------:R-:W-:Y:S02]  /*2ab0*/  LEA.HI.X.SX32 R81, R95, R27.reuse, 0x2, P4 ;  /* 0x0000001b5f517211 */ /* 0x080fe400020f16ff */
[----:B------:R-:W-:Y:S02]  /*2ac0*/  LEA.HI.X.SX32 R75, R96, R27, 0x2, P5 ;  /* 0x0000001b604b7211 */ /* 0x000fe400028f16ff */
[----:B------:R-:W-:Y:S02]  /*2ad0*/  SEL R59, RZ, 0x7fff8, P3 ;  /* 0x0007fff8ff3b7807 */ /* 0x000fe40001800000 */
[----:B------:R-:W-:-:S02]  /*2ae0*/  LOP3.LUT R60, R60, 0x3, RZ, 0xc0, !PT ;  /* 0x000000033c3c7812 */ /* 0x000fc400078ec0ff */
[-C--:B------:R-:W-:Y:S02]  /*2af0*/  IADD3 R76, P4, R77, R26.reuse, RZ ;  /* 0x0000001a4d4c7210 */ /* 0x080fe40007f9e0ff */
[----:B------:R-:W-:Y:S02]  /*2b00*/  IADD3 R70, P5, R71, R26, RZ ;  /* 0x0000001a47467210 */ /* 0x000fe40007fbe0ff */
[----:B------:R-:W-:Y:S01]  /*2b10*/  IADD3 R58, R60, R59, R58 ;  /* 0x0000003b3c3a7210 */ /* 0x000fe20007ffe03a */
[----:B------:R-:W-:Y:S01]  /*2b20*/  IMAD R59, R114, 0x74, RZ ;  /* 0x00000074723b7824 */ /* 0x000fe200078e02ff */
[-C--:B------:R-:W-:Y:S02]  /*2b30*/  LEA.HI.X.SX32 R77, R97, R27.reuse, 0x2, P4 ;  /* 0x0000001b614d7211 */ /* 0x080fe400020f16ff */
[----:B------:R-:W-:Y:S02]  /*2b40*/  LEA.HI.X.SX32 R71, R14, R27, 0x2, P5 ;  /* 0x0000001b0e477211 */ /* 0x000fe400028f16ff */
[----:B------:R-:W-:-:S02]  /*2b50*/  LOP3.LUT R49, R49, 0x3, RZ, 0xc0, !PT ;  /* 0x0000000331317812 */ /* 0x000fc400078ec0ff */
[-C--:B------:R-:W-:Y:S02]  /*2b60*/  IADD3 R66, P4, R67, R26.reuse, RZ ;  /* 0x0000001a43427210 */ /* 0x080fe40007f9e0ff */
[----:B------:R-:W-:Y:S02]  /*2b70*/  IADD3 R68, P5, R69, R26, RZ ;  /* 0x0000001a45447210 */ /* 0x000fe40007fbe0ff */
[----:B------:R-:W-:Y:S01]  /*2b80*/  IADD3 R47, R49, R48, R47 ;  /* 0x00000030312f7210 */ /* 0x000fe20007ffe02f */
[----:B------:R-:W-:Y:S01]  /*2b90*/  IMAD R49, R114, 0x7c, RZ ;  /* 0x0000007c72317824 */ /* 0x000fe200078e02ff */
[----:B------:R-:W-:Y:S02]  /*2ba0*/  LOP3.LUT R35, R58, 0xf, RZ, 0xc0, !PT ;  /* 0x0000000f3a237812 */ /* 0x000fe400078ec0ff */
[-C--:B------:R-:W-:Y:S02]  /*2bb0*/  LEA.HI.X.SX32 R67, R98, R27.reuse, 0x2, P4 ;  /* 0x0000001b62437211 */ /* 0x080fe400020f16ff */
[----:B------:R-:W-:-:S02]  /*2bc0*/  LEA.HI.X.SX32 R69, R99, R27, 0x2, P5 ;  /* 0x0000001b63457211 */ /* 0x000fc400028f16ff */
[-C--:B------:R-:W-:Y:S02]  /*2bd0*/  IADD3 R64, P4, R65, R26.reuse, RZ ;  /* 0x0000001a41407210 */ /* 0x080fe40007f9e0ff */
[-C--:B------:R-:W-:Y:S02]  /*2be0*/  IADD3 R58, P5, R59, R26.reuse, RZ ;  /* 0x0000001a3b3a7210 */ /* 0x080fe40007fbe0ff */
[----:B--2---:R-:W-:Y:S02]  /*2bf0*/  LOP3.LUT R29, R62, 0xffff, RZ, 0xc0, !PT ;  /* 0x0000ffff3e1d7812 */ /* 0x004fe400078ec0ff */
[-C--:B------:R-:W-:Y:S02]  /*2c00*/  LEA.HI.X.SX32 R65, R100, R27.reuse, 0x2, P4 ;  /* 0x0000001b64417211 */ /* 0x080fe400020f16ff */
[----:B------:R-:W-:Y:S02]  /*2c10*/  LEA.HI.X.SX32 R59, R101, R27, 0x2, P5 ;  /* 0x0000001b653b7211 */ /* 0x000fe400028f16ff */
[----:B------:R-:W-:-:S02]  /*2c20*/  IADD3 R24, P4, R25, R26, RZ ;  /* 0x0000001a19187210 */ /* 0x000fc40007f9e0ff */
[-C--:B------:R-:W-:Y:S02]  /*2c30*/  IADD3 R48, P5, R49, R26.reuse, RZ ;  /* 0x0000001a31307210 */ /* 0x080fe40007fbe0ff */
[----:B------:R-:W-:Y:S02]  /*2c40*/  SHF.R.U32.HI R36, RZ, 0xf, R29 ;  /* 0x0000000fff247819 */ /* 0x000fe4000001161d */
[-C--:B------:R-:W-:Y:S02]  /*2c50*/  LEA.HI.X.SX32 R25, R102, R27.reuse, 0x2, P4 ;  /* 0x0000001b66197211 */ /* 0x080fe400020f16ff */
[----:B------:R-:W-:Y:S02]  /*2c60*/  LEA.HI.X.SX32 R49, R103, R27, 0x2, P5 ;  /* 0x0000001b67317211 */ /* 0x000fe400028f16ff */
[----:B------:R-:W-:Y:S01]  /*2c70*/  IADD3 R62, P4, R63, R26, RZ ;  /* 0x0000001a3f3e7210 */ /* 0x000fe20007f9e0ff */
[----:B------:R-:W-:Y:S01]  /*2c80*/  IMAD.SHL.U32 R26, R31, 0x100, RZ ;  /* 0x000001001f1a7824 */ /* 0x000fe200078e00ff */
[----:B------:R-:W-:-:S02]  /*2c90*/  LOP3.LUT P5, RZ, R36, 0x1, RZ, 0xc0, !PT ;  /* 0x0000000124ff7812 */ /* 0x000fc400078ac0ff */
[--C-:B------:R-:W-:Y:S02]  /*2ca0*/  SHF.R.U32.HI R28, RZ, 0xe, R29.reuse ;  /* 0x0000000eff1c7819 */ /* 0x100fe4000001161d */
[----:B------:R-:W-:Y:S02]  /*2cb0*/  LEA.HI.X.SX32 R63, R20, R27, 0x2, P4 ;  /* 0x0000001b143f7211 */ /* 0x000fe400020f16ff */
[----:B------:R-:W-:Y:S02]  /*2cc0*/  LOP3.LUT P4, RZ, R28, 0x1, RZ, 0xc0, !PT ;  /* 0x000000011cff7812 */ /* 0x000fe4000788c0ff */
[--C-:B------:R-:W-:Y:S02]  /*2cd0*/  SHF.R.U32.HI R27, RZ, 0xd, R29.reuse ;  /* 0x0000000dff1b7819 */ /* 0x100fe4000001161d */
[--C-:B------:R-:W-:Y:S02]  /*2ce0*/  SHF.R.U32.HI R28, RZ, 0xc, R29.reuse ;  /* 0x0000000cff1c7819 */ /* 0x100fe4000001161d */
[----:B------:R-:W-:Y:S01]  /*2cf0*/  LOP3.LUT P6, RZ, R27, 0x1, RZ, 0xc0, !PT ;  /* 0x000000011bff7812 */ /* 0x000fe200078cc0ff */
[----:B------:R2:W-:Y:S01]  /*2d00*/  LDGSTS.E [R187], desc[UR16][R86.64], P5 ;  /* 0x0000000056bb7fae */ /* 0x0005e2000a921850 */
[----:B------:R-:W-:-:S02]  /*2d10*/  SHF.R.U32.HI R27, RZ, 0xb, R29 ;  /* 0x0000000bff1b7819 */ /* 0x000fc4000001161d */
[----:B------:R-:W-:Y:S02]  /*2d20*/  LOP3.LUT P2, RZ, R28, 0x1, RZ, 0xc0, !PT ;  /* 0x000000011cff7812 */ /* 0x000fe4000784c0ff */
[----:B------:R-:W-:Y:S01]  /*2d30*/  LOP3.LUT P5, RZ, R27, 0x1, RZ, 0xc0, !PT ;  /* 0x000000011bff7812 */ /* 0x000fe200078ac0ff */
[----:B------:R3:W-:Y:S01]  /*2d40*/  LDGSTS.E [R187+0x4], desc[UR16][R112.64], P4 ;  /* 0x0000400070bb7fae */ /* 0x0007e2000a121850 */
[--C-:B------:R-:W-:Y:S02]  /*2d50*/  SHF.R.U32.HI R27, RZ, 0xa, R29.reuse ;  /* 0x0000000aff1b7819 */ /* 0x100fe4000001161d */
[----:B------:R-:W-:Y:S02]  /*2d60*/  ISETP.GE.U32.AND P3, PT, R170, 0x7fffffa1, PT ;  /* 0x7fffffa1aa00780c */ /* 0x000fe40003f66070 */
[----:B------:R-:W-:Y:S01]  /*2d70*/  LOP3.LUT P4, RZ, R27, 0x1, RZ, 0xc0, !PT ;  /* 0x000000011bff7812 */ /* 0x000fe2000788c0ff */
[----:B------:R4:W-:Y:S01]  /*2d80*/  LDGSTS.E [R187+0x8], desc[UR16][R82.64], P6 ;  /* 0x0000800052bb7fae */ /* 0x0009e2000b121850 */
[----:B------:R-:W-:-:S02]  /*2d90*/  SHF.R.U32.HI R27, RZ, 0x9, R29 ;  /* 0x00000009ff1b7819 */ /* 0x000fc4000001161d */
[----:B------:R-:W-:Y:S01]  /*2da0*/  SEL R45, RZ, 0x1, P3 ;  /* 0x00000001ff2d7807 */ /* 0x000fe20001800000 */
[----:B------:R5:W-:Y:S01]  /*2db0*/  LDGSTS.E [R187+0xc], desc[UR16][R84.64], P2 ;  /* 0x0000c00054bb7fae */ /* 0x000be20009121850 */
[----:B------:R-:W-:Y:S02]  /*2dc0*/  LOP3.LUT P6, RZ, R27, 0x1, RZ, 0xc0, !PT ;  /* 0x000000011bff7812 */ /* 0x000fe400078cc0ff */
[--C-:B------:R-:W-:Y:S01]  /*2dd0*/  SHF.R.U32.HI R27, RZ, 0x8, R29.reuse ;  /* 0x00000008ff1b7819 */ /* 0x100fe2000001161d */
[----:B------:R-:W-:Y:S01]  /*2de0*/  IMAD.IADD R45, R45, 0x1, R46 ;  /* 0x000000012d2d7824 */ /* 0x000fe200078e022e */
[----:B------:R-:W-:Y:S01]  /*2df0*/  LDGSTS.E [R185], desc[UR16][R78.64], P5 ;  /* 0x000000004eb97fae */ /* 0x000fe2000a921850 */
[----:B------:R-:W-:Y:S02]  /*2e00*/  LOP3.LUT R41, R41, 0x3, RZ, 0xc0, !PT ;  /* 0x0000000329297812 */ /* 0x000fe400078ec0ff */
[----:B------:R-:W-:Y:S01]  /*2e10*/  LOP3.LUT P2, RZ, R27, 0x1, RZ, 0xc0, !PT ;  /* 0x000000011bff7812 */ /* 0x000fe2000784c0ff */
[----:B------:R-:W-:Y:S01]  /*2e20*/  LDGSTS.E [R185+0x4], desc[UR16][R80.64], P4 ;  /* 0x0000400050b97fae */ /* 0x000fe2000a121850 */
[----:B------:R-:W-:-:S02]  /*2e30*/  SHF.R.U32.HI R27, RZ, 0x7, R29 ;  /* 0x00000007ff1b7819 */ /* 0x000fc4000001161d */
[----:B------:R-:W-:Y:S02]  /*2e40*/  LOP3.LUT R45, R45, 0x3, RZ, 0xc0, !PT ;  /* 0x000000032d2d7812 */ /* 0x000fe400078ec0ff */
[----:B------:R-:W-:Y:S01]  /*2e50*/  LOP3.LUT P5, RZ, R27, 0x1, RZ, 0xc0, !PT ;  /* 0x000000011bff7812 */ /* 0x000fe200078ac0ff */
[----:B------:R-:W-:Y:S01]  /*2e60*/  LDGSTS.E [R185+0x8], desc[UR16][R74.64], P6 ;  /* 0x000080004ab97fae */ /* 0x000fe2000b121850 */
[----:B------:R-:W-:Y:S02]  /*2e70*/  SHF.R.U32.HI R27, RZ, 0x6, R29 ;  /* 0x00000006ff1b7819 */ /* 0x000fe4000001161d */
[----:B------:R-:W-:Y:S02]  /*2e80*/  IADD3 R43, R45, R44, R43 ;  /* 0x0000002c2d2b7210 */ /* 0x000fe40007ffe02b */
[----:B------:R-:W-:Y:S01]  /*2e90*/  LOP3.LUT P4, RZ, R27, 0x1, RZ, 0xc0, !PT ;  /* 0x000000011bff7812 */ /* 0x000fe2000788c0ff */
[----:B------:R-:W-:Y:S01]  /*2ea0*/  LDGSTS.E [R185+0xc], desc[UR16][R76.64], P2 ;  /* 0x0000c0004cb97fae */ /* 0x000fe20009121850 */
[----:B------:R-:W-:-:S02]  /*2eb0*/  SHF.R.U32.HI R27, RZ, 0x5, R29 ;  /* 0x00000005ff1b7819 */ /* 0x000fc4000001161d */
[----:B------:R-:W-:Y:S02]  /*2ec0*/  IADD3 R39, R41, R40, R39 ;  /* 0x0000002829277210 */ /* 0x000fe40007ffe027 */
[----:B------:R-:W-:Y:S02]  /*2ed0*/  LOP3.LUT R32, R43, 0xf, RZ, 0xc0, !PT ;  /* 0x0000000f2b207812 */ /* 0x000fe400078ec0ff */
[----:B------:R-:W-:Y:S02]  /*2ee0*/  LOP3.LUT P6, RZ, R27, 0x1, RZ, 0xc0, !PT ;  /* 0x000000011bff7812 */ /* 0x000fe400078cc0ff */
[----:B------:R-:W-:Y:S01]  /*2ef0*/  LOP3.LUT R106, R6, 0x60, RZ, 0x3c, !PT ;  /* 0x00000060066a7812 */ /* 0x000fe200078e3cff */
[----:B------:R-:W-:Y:S01]  /*2f00*/  IMAD R32, R39, 0x10, R32 ;  /* 0x0000001027207824 */ /* 0x000fe200078e0220 */
[----:B------:R-:W-:Y:S02]  /*2f10*/  SHF.R.U32.HI R31, RZ, 0x4, R29 ;  /* 0x00000004ff1f7819 */ /* 0x000fe4000001161d */
[----:B------:R-:W-:Y:S01]  /*2f20*/  LOP3.LUT R26, R26, 0xf00, RZ, 0xe2, !PT ;  /* 0x00000f001a1a7812 */ /* 0x000fe200078ee2ff */
[----:B------:R-:W-:Y:S01]  /*2f30*/  VIADD R171, R106, UR8 ;  /* 0x000000086aab7c36 */ /* 0x000fe20008000000 */
[----:B------:R-:W-:-:S02]  /*2f40*/  LOP3.LUT P2, RZ, R31, 0x1, RZ, 0xc0, !PT ;  /* 0x000000011fff7812 */ /* 0x000fc4000784c0ff */
[----:B------:R-:W-:Y:S01]  /*2f50*/  LOP3.LUT R27, R32, 0xff, RZ, 0xc0, !PT ;  /* 0x000000ff201b7812 */ /* 0x000fe200078ec0ff */
[----:B------:R-:W-:Y:S01]  /*2f60*/  IMAD R26, R33, 0x1000, R26 ;  /* 0x00001000211a7824 */ /* 0x000fe200078e021a */
[----:B------:R-:W-:Y:S01]  /*2f70*/  LDGSTS.E [R171], desc[UR16][R70.64], P5 ;  /* 0x0000000046ab7fae */ /* 0x000fe2000a921850 */
[----:B------:R-:W-:Y:S02]  /*2f80*/  LOP3.LUT R108, R6, 0x70, RZ, 0x3c, !PT ;  /* 0x00000070066c7812 */ /* 0x000fe400078e3cff */
[----:B------:R-:W-:Y:S01]  /*2f90*/  IMAD.IADD R27, R26, 0x1, R27 ;  /* 0x000000011a1b7824 */ /* 0x000fe200078e021b */
[----:B------:R-:W-:Y:S01]  /*2fa0*/  LDGSTS.E [R171+0x4], desc[UR16][R66.64], P4 ;  /* 0x0000400042ab7fae */ /* 0x000fe2000a121850 */
[--C-:B------:R-:W-:Y:S01]  /*2fb0*/  SHF.R.U32.HI R26, RZ, 0x3, R29.reuse ;  /* 0x00000003ff1a7819 */ /* 0x100fe2000001161d */
[----:B------:R-:W-:Y:S01]  /*2fc0*/  VIADD R169, R108, UR8 ;  /* 0x000000086ca97c36 */ /* 0x000fe20008000000 */
[----:B------:R-:W-:Y:S01]  /*2fd0*/  LOP3.LUT R52, R52, 0x3, RZ, 0xc0, !PT ;  /* 0x0000000334347812 */ /* 0x000fe200078ec0ff */
[----:B------:R-:W-:Y:S01]  /*2fe0*/  LDGSTS.E [R171+0x8], desc[UR16][R68.64], P6 ;  /* 0x0000800044ab7fae */ /* 0x000fe2000b121850 */
[----:B------:R-:W-:Y:S01]  /*2ff0*/  ISETP.GE.AND P6, PT, R107, R138, PT ;  /* 0x0000008a6b00720c */ /* 0x000fe20003fc6270 */
[----:B------:R-:W-:Y:S01]  /*3000*/  VIADD R138, R138, 0x1f ;  /* 0x0000001f8a8a7836 */ /* 0x000fe20000000000 */
[----:B------:R-:W-:Y:S01]  /*3010*/  LOP3.LUT P5, RZ, R26, 0x1, RZ, 0xc0, !PT ;  /* 0x000000011aff7812 */ /* 0x000fe200078ac0ff */
[----:B------:R-:W-:Y:S01]  /*3020*/  LDGSTS.E [R171+0xc], desc[UR16][R64.64], P2 ;  /* 0x0000c00040ab7fae */ /* 0x000fe20009121850 */
[----:B------:R-:W-:-:S02]  /*3030*/  SHF.R.U32.HI R26, RZ, 0x2, R29 ;  /* 0x00000002ff1a7819 */ /* 0x000fc4000001161d */
[----:B------:R-:W-:Y:S02]  /*3040*/  ISETP.GT.AND P2, PT, R138, 0x1f, PT ;  /* 0x0000001f8a00780c */ /* 0x000fe40003f44270 */
[----:B------:R-:W-:Y:S02]  /*3050*/  SHF.R.U32.HI R29, RZ, 0x1, R29 ;  /* 0x00000001ff1d7819 */ /* 0x000fe4000001161d */
[----:B------:R-:W-:Y:S02]  /*3060*/  LOP3.LUT P4, RZ, R26, 0x1, RZ, 0xc0, !PT ;  /* 0x000000011aff7812 */ /* 0x000fe4000788c0ff */
[----:B------:R-:W-:Y:S02]  /*3070*/  SEL R26, RZ, 0x4, !P2 ;  /* 0x00000004ff1a7807 */ /* 0x000fe40005000000 */
[----:B------:R-:W-:Y:S01]  /*3080*/  LOP3.LUT P2, RZ, R29, 0x1, RZ, 0xc0, !PT ;  /* 0x000000011dff7812 */ /* 0x000fe2000784c0ff */
[----:B------:R-:W-:Y:S01]  /*3090*/  LDGSTS.E [R169], desc[UR16][R62.64], P5 ;  /* 0x000000003ea97fae */ /* 0x000fe2000a921850 */
[----:B------:R-:W-:-:S02]  /*30a0*/  LOP3.LUT R56, R56, 0x3, RZ, 0xc0, !PT ;  /* 0x0000000338387812 */ /* 0x000fc400078ec0ff */
[----:B------:R-:W-:Y:S02]  /*30b0*/  IADD3 R34, R52, R34, R51 ;  /* 0x0000002234227210 */ /* 0x000fe40007ffe033 */
[----:B------:R-:W-:Y:S02]  /*30c0*/  IADD3 R54, R56, R55, R54 ;  /* 0x0000003738367210 */ /* 0x000fe40007ffe036 */
[----:B------:R-:W-:Y:S01]  /*30d0*/  SEL R26, R26, RZ, !P6 ;  /* 0x000000ff1a1a7207 */ /* 0x000fe20007000000 */
[----:B------:R-:W-:Y:S01]  /*30e0*/  LDGSTS.E [R169+0x4], desc[UR16][R58.64], P4 ;  /* 0x000040003aa97fae */ /* 0x000fe2000a121850 */
[----:B------:R-:W-:Y:S01]  /*30f0*/  IADD3 R32, P4, R109, UR6, RZ ;  /* 0x000000066d207c10 */ /* 0x000fe2000ff9e0ff */
[----:B------:R-:W-:Y:S01]  /*3100*/  IMAD.SHL.U32 R28, R34, 0x100, RZ ;  /* 0x00000100221c7824 */ /* 0x000fe200078e00ff */
[----:B------:R-:W-:Y:S01]  /*3110*/  ISETP.NE.U32.AND P6, PT, R26, RZ, PT ;  /* 0x000000ff1a00720c */ /* 0x000fe20003fc5070 */
[----:B------:R-:W-:Y:S01]  /*3120*/  LDGSTS.E [R169+0x8], desc[UR16][R24.64], P2 ;  /* 0x0000800018a97fae */ /* 0x000fe20009121850 */
[----:B------:R-:W-:Y:S01]  /*3130*/  LEA.HI.X.SX32 R111, R155, UR7, 0x2, P4 ;  /* 0x000000079b6f7c11 */ /* 0x000fe2000a0f16ff */
[----:B------:R-:W-:Y:S01]  /*3140*/  IMAD R35, R54, 0x10, R35 ;  /* 0x0000001036237824 */ /* 0x000fe200078e0223 */
[-C--:B------:R-:W-:Y:S01]  /*3150*/  LEA R56, P4, R142, R32.reuse, 0x2 ;  /* 0x000000208e387211 */ /* 0x080fe200078810ff */
[----:B------:R-:W-:Y:S01]  /*3160*/  LDGSTS.E [R169+0xc], desc[UR16][R48.64], !P1 ;  /* 0x0000c00030a97fae */ /* 0x000fe2000c921850 */
[----:B------:R-:W-:-:S02]  /*3170*/  LEA R60, P1, R139, R32, 0x2 ;  /* 0x000000208b3c7211 */ /* 0x000fc400078210ff */
[----:B------:R-:W-:Y:S01]  /*3180*/  LOP3.LUT R28, R28, 0xf00, RZ, 0xe2, !PT ;  /* 0x00000f001c1c7812 */ /* 0x000fe200078ee2ff */
[----:B------:R-:W0:Y:S01]  /*3190*/  LDGDEPBAR ;  /* 0x00000000000079af */ /* 0x000e220000000000 */
[-C--:B------:R-:W-:Y:S02]  /*31a0*/  LEA.HI.X.SX32 R61, R139, R111.reuse, 0x2, P1 ;  /* 0x0000006f8b3d7211 */ /* 0x080fe400008f16ff */
[-C--:B------:R-:W-:Y:S01]  /*31b0*/  LEA R54, P1, R144, R32.reuse, 0x2 ;  /* 0x0000002090367211 */ /* 0x080fe200078210ff */
[----:B------:R-:W-:Y:S01]  /*31c0*/  IMAD R28, R47, 0x1000, R28 ;  /* 0x000010002f1c7824 */ /* 0x000fe200078e021c */
[-C--:B------:R-:W-:Y:S01]  /*31d0*/  LEA.HI.X.SX32 R57, R142, R111.reuse, 0x2, P4 ;  /* 0x0000006f8e397211 */ /* 0x080fe200020f16ff */
[----:B------:R-:W-:Y:S01]  /*31e0*/  LDGSTS.E [R175+0xc000], desc[UR16][R60.64], P6 ;  /* 0x0c0000003caf7fae */ /* 0x000fe2000b121850 */
[----:B------:R-:W-:Y:S02]  /*31f0*/  LEA R38, P4, R146, R32, 0x2 ;  /* 0x0000002092267211 */ /* 0x000fe400078810ff */
[----:B------:R-:W-:Y:S01]  /*3200*/  LOP3.LUT R35, R35, 0xff, RZ, 0xc0, !PT ;  /* 0x000000ff23237812 */ /* 0x000fe200078ec0ff */
[----:B------:R-:W-:Y:S01]  /*3210*/  LDGSTS.E [R175+0xc400], desc[UR16][R56.64], P6 ;  /* 0x0c40000038af7fae */ /* 0x000fe2000b121850 */
[----:B------:R-:W-:-:S02]  /*3220*/  LEA.HI.X.SX32 R55, R144, R111, 0x2, P1 ;  /* 0x0000006f90377211 */ /* 0x000fc400008f16ff */
[CC--:B------:R-:W-:Y:S01]  /*3230*/  LEA R50, P1, R147.reuse, R32.reuse, 0x2 ;  /* 0x0000002093327211 */ /* 0x0c0fe200078210ff */
[----:B------:R-:W-:Y:S01]  /*3240*/  IMAD.IADD R28, R28, 0x1, R35 ;  /* 0x000000011c1c7824 */ /* 0x000fe200078e0223 */
[-C--:B------:R-:W-:Y:S01]  /*3250*/  LEA.HI.X.SX32 R39, R146, R111.reuse, 0x2, P4 ;  /* 0x0000006f92277211 */ /* 0x080fe200020f16ff */
[----:B------:R-:W-:Y:S01]  /*3260*/  LDGSTS.E [R175+0xc800], desc[UR16][R54.64], P6 ;  /* 0x0c80000036af7fae */ /* 0x000fe2000b121850 */
[CC--:B------:R-:W-:Y:S02]  /*3270*/  LEA R52, P4, R148.reuse, R32.reuse, 0x2 ;  /* 0x0000002094347211 */ /* 0x0c0fe400078810ff */
[-C--:B------:R-:W-:Y:S01]  /*3280*/  LEA.HI.X.SX32 R51, R147, R111.reuse, 0x2, P1 ;  /* 0x0000006f93337211 */ /* 0x080fe200008f16ff */
[----:B------:R-:W-:Y:S01]  /*3290*/  LDGSTS.E [R175+0xcc00], desc[UR16][R38.64], P6 ;  /* 0x0cc0000026af7fae */ /* 0x000fe2000b121850 */
[-C--:B------:R-:W-:Y:S02]  /*32a0*/  LEA R46, P1, R149, R32.reuse, 0x2 ;  /* 0x00000020952e7211 */ /* 0x080fe400078210ff */
[----:B------:R-:W-:Y:S01]  /*32b0*/  LEA.HI.X.SX32 R53, R148, R111, 0x2, P4 ;  /* 0x0000006f94357211 */ /* 0x000fe200020f16ff */
[----:B------:R-:W-:Y:S01]  /*32c0*/  LDGSTS.E [R175+0xd000], desc[UR16][R50.64], P6 ;  /* 0x0d00000032af7fae */ /* 0x000fe2000b121850 */
[----:B------:R-:W-:-:S02]  /*32d0*/  LEA R44, P4, R150, R32, 0x2 ;  /* 0x00000020962c7211 */ /* 0x000fc400078810ff */
[----:B------:R-:W-:Y:S01]  /*32e0*/  PRMT R172, R27, 0x5410, R28 ;  /* 0x000054101bac7816 */ /* 0x000fe2000000001c */
[----:B------:R-:W-:Y:S01]  /*32f0*/  LDGSTS.E [R175+0xd400], desc[UR16][R52.64], P6 ;  /* 0x0d40000034af7fae */ /* 0x000fe2000b121850 */
[-C--:B------:R-:W-:Y:S02]  /*3300*/  LEA.HI.X.SX32 R47, R149, R111.reuse, 0x2, P1 ;  /* 0x0000006f952f7211 */ /* 0x080fe400008f16ff */
[-C--:B------:R-:W-:Y:S02]  /*3310*/  LEA R28, P1, R141, R32.reuse, 0x2 ;  /* 0x000000208d1c7211 */ /* 0x080fe400078210ff */
[-C--:B------:R-:W-:Y:S01]  /*3320*/  LEA.HI.X.SX32 R45, R150, R111.reuse, 0x2, P4 ;  /* 0x0000006f962d7211 */ /* 0x080fe200020f16ff */
[----:B------:R-:W-:Y:S01]  /*3330*/  LDGSTS.E [R175+0xd800], desc[UR16][R46.64], P6 ;  /* 0x0d8000002eaf7fae */ /* 0x000fe2000b121850 */
[-C--:B------:R-:W-:Y:S02]  /*3340*/  LEA R40, P4, R143, R32.reuse, 0x2 ;  /* 0x000000208f287211 */ /* 0x080fe400078810ff */
[----:B------:R-:W-:Y:S01]  /*3350*/  LEA.HI.X.SX32 R29, R141, R111, 0x2, P1 ;  /* 0x0000006f8d1d7211 */ /* 0x000fe200008f16ff */
[----:B------:R-:W-:Y:S01]  /*3360*/  LDGSTS.E [R175+0xdc00], desc[UR16][R44.64], P6 ;  /* 0x0dc000002caf7fae */ /* 0x000fe2000b121850 */
[----:B------:R-:W-:-:S02]  /*3370*/  LEA R42, P1, R145, R32, 0x2 ;  /* 0x00000020912a7211 */ /* 0x000fc400078210ff */
[-C--:B------:R-:W-:Y:S02]  /*3380*/  LEA.HI.X.SX32 R41, R143, R111.reuse, 0x2, P4 ;  /* 0x0000006f8f297211 */ /* 0x080fe400020f16ff */
[----:B------:R-:W-:Y:S02]  /*3390*/  SHF.R.U64 R26, R172, 0x1e, RZ ;  /* 0x0000001eac1a7819 */ /* 0x000fe400000012ff */
[-C--:B------:R-:W-:Y:S02]  /*33a0*/  LEA R36, P4, R140, R32.reuse, 0x2 ;  /* 0x000000208c247211 */ /* 0x080fe400078810ff */
[----:B------:R-:W-:Y:S02]  /*33b0*/  LEA.HI.X.SX32 R43, R145, R111, 0x2, P1 ;  /* 0x0000006f912b7211 */ /* 0x000fe400008f16ff */
[----:B------:R-:W-:Y:S02]  /*33c0*/  LEA R34, P1, R151, R32, 0x2 ;  /* 0x0000002097227211 */ /* 0x000fe400078210ff */
[----:B------:R-:W-:-:S02]  /*33d0*/  SHF.R.U64 R27, R172, 0x1f, RZ ;  /* 0x0000001fac1b7819 */ /* 0x000fc400000012ff */
[----:B------:R-:W-:Y:S02]  /*33e0*/  LOP3.LUT P2, RZ, R26, 0x1, RZ, 0xc0, !PT ;  /* 0x000000011aff7812 */ /* 0x000fe4000784c0ff */
[-C--:B------:R-:W-:Y:S02]  /*33f0*/  LEA.HI.X.SX32 R37, R140, R111.reuse, 0x2, P4 ;  /* 0x0000006f8c257211 */ /* 0x080fe400020f16ff */
[-C--:B------:R-:W-:Y:S02]  /*3400*/  LEA R26, P4, R152, R32.reuse, 0x2 ;  /* 0x00000020981a7211 */ /* 0x080fe400078810ff */
[----:B------:R-:W-:Y:S02]  /*3410*/  LEA.HI.X.SX32 R35, R151, R111, 0x2, P1 ;  /* 0x0000006f97237211 */ /* 0x000fe400008f16ff */
[----:B------:R-:W-:Y:S02]  /*3420*/  LOP3.LUT P5, RZ, R27, 0x1, RZ, 0xc0, !PT ;  /* 0x000000011bff7812 */ /* 0x000fe400078ac0ff */
[----:B------:R-:W-:-:S02]  /*3430*/  LEA R30, P1, R153, R32, 0x2 ;  /* 0x00000020991e7211 */ /* 0x000fc400078210ff */
[----:B------:R-:W-:Y:S02]  /*3440*/  SHF.R.U64 R33, R172, 0x1d, RZ ;  /* 0x0000001dac217819 */ /* 0x000fe400000012ff */
[-C--:B------:R-:W-:Y:S02]  /*3450*/  LEA.HI.X.SX32 R27, R152, R111.reuse, 0x2, P4 ;  /* 0x0000006f981b7211 */ /* 0x080fe400020f16ff */
[----:B------:R-:W-:Y:S02]  /*3460*/  LEA R32, P4, R154, R32, 0x2 ;  /* 0x000000209a207211 */ /* 0x000fe400078810ff */
[----:B------:R-:W-:Y:S02]  /*3470*/  SHF.R.U64 R173, R172, 0x1c, RZ ;  /* 0x0000001cacad7819 */ /* 0x000fe400000012ff */
[----:B------:R-:W-:Y:S02]  /*3480*/  LEA.HI.X.SX32 R31, R153, R111, 0x2, P1 ;  /* 0x0000006f991f7211 */ /* 0x000fe400008f16ff */
[----:B------:R-:W-:-:S02]  /*3490*/  LOP3.LUT P1, RZ, R33, 0x1, RZ, 0xc0, !PT ;  /* 0x0000000121ff7812 */ /* 0x000fc4000782c0ff */
[----:B------:R-:W-:Y:S01]  /*34a0*/  LEA.HI.X.SX32 R33, R154, R111, 0x2, P4 ;  /* 0x0000006f9a217211 */ /* 0x000fe200020f16ff */
[----:B------:R-:W-:Y:S01]  /*34b0*/  IMAD.SHL.U32 R111, R114, 0x20, RZ ;  /* 0x00000020726f7824 */ /* 0x000fe200078e00ff */
[----:B------:R-:W-:Y:S01]  /*34c0*/  LOP3.LUT P4, RZ, R173, 0x1, RZ, 0xc0, !PT ;  /* 0x00000001adff7812 */ /* 0x000fe2000788c0ff */
[----:B------:R-:W-:Y:S01]  /*34d0*/  VIADD R173, R110, UR8 ;  /* 0x000000086ead7c36 */ /* 0x000fe20008000000 */
[C---:B------:R-:W-:Y:S01]  /*34e0*/  SHF.R.U64 R174, R172.reuse, 0x1b, RZ ;  /* 0x0000001bacae7819 */ /* 0x040fe200000012ff */
[C---:B------:R-:W-:Y:S01]  /*34f0*/  IMAD.WIDE R166, R111.reuse, 0x4, R166 ;  /* 0x000000046fa67825 */ /* 0x040fe200078e02a6 */
[----:B------:R-:W-:Y:S02]  /*3500*/  SHF.R.U64 R176, R172, 0x1a, RZ ;  /* 0x0000001aacb07819 */ /* 0x000fe400000012ff */
[----:B------:R-:W-:Y:S01]  /*3510*/  LDGSTS.E [R173+0xc200], desc[UR16][R28.64], P6 ;  /* 0x0c2000001cad7fae */ /* 0x000fe2000b121850 */
[----:B------:R-:W-:-:S03]  /*3520*/  IMAD.WIDE R164, R111, 0x4, R164 ;  /* 0x000000046fa47825 */ /* 0x000fc600078e02a4 */
        /* <DEDUP_REMOVED lines=13> */
[----:B------:R-:W-:Y:S01]  /*3600*/  LOP3.LUT P6, RZ, R174, 0x1, RZ, 0xc0, !PT ;  /* 0x00000001aeff7812 */ /* 0x000fe200078cc0ff */
[C---:B------:R-:W-:Y:S01]  /*3610*/  IMAD.WIDE R132, R111.reuse, 0x4, R132 ;  /* 0x000000046f847825 */ /* 0x040fe200078e0284 */
[----:B------:R-:W-:Y:S01]  /*3620*/  SHF.R.U64 R174, R172, 0x19, RZ ;  /* 0x00000019acae7819 */ /* 0x000fe200000012ff */
[----:B------:R-:W0:Y:S02]  /*3630*/  LDGDEPBAR ;  /* 0x00000000000079af */ /* 0x000e240000000000 */
[C---:B------:R-:W-:Y:S01]  /*3640*/  IMAD.WIDE R126, R111.reuse, 0x4, R126 ;  /* 0x000000046f7e7825 */ /* 0x040fe200078e027e */
[----:B------:R-:W-:Y:S03]  /*3650*/  BAR.SYNC.DEFER_BLOCKING 0x0 ;  /* 0x0000000000007b1d */ /* 0x000fe60000010000 */
[----:B------:R-:W-:-:S04]  /*3660*/  IMAD.WIDE R128, R111, 0x4, R128 ;  /* 0x000000046f807825 */ /* 0x000fc800078e0280 */
[----:B------:R-:W-:-:S04]  /*3670*/  IMAD.WIDE R72, R111, 0x4, R72 ;  /* 0x000000046f487825 */ /* 0x000fc800078e0248 */
[----:B------:R-:W-:-:S04]  /*3680*/  IMAD.WIDE R124, R111, 0x4, R124 ;  /* 0x000000046f7c7825 */ /* 0x000fc800078e027c */
[----:B------:R-:W-:-:S04]  /*3690*/  IMAD.WIDE R120, R111, 0x4, R120 ;  /* 0x000000046f787825 */ /* 0x000fc800078e0278 */
[----:B------:R-:W-:-:S04]  /*36a0*/  IMAD.WIDE R116, R111, 0x4, R116 ;  /* 0x000000046f747825 */ /* 0x000fc800078e0274 */
[C---:B-1----:R-:W-:Y:S01]  /*36b0*/  IMAD.WIDE R118, R111.reuse, 0x4, R118 ;  /* 0x000000046f767825 */ /* 0x042fe200078e0276 */
[----:B------:R-:W-:Y:S01]  /*36c0*/  @!PT LDS RZ, [RZ] ;  /* 0x00000000fffff984 */ /* 0x000fe20000000800 */
[----:B------:R-:W-:Y:S01]  /*36d0*/  @!PT LDS RZ, [RZ] ;  /* 0x00000000fffff984 */ /* 0x000fe20000000800 */
[----:B------:R-:W-:Y:S01]  /*36e0*/  @!PT LDS RZ, [RZ] ;  /* 0x00000000fffff984 */ /* 0x000fe20000000800 */
[----:B------:R1:W-:Y:S01]  /*36f0*/  LDGSTS.E [R183+0x4000], desc[UR16][R166.64], P5 ;  /* 0x04000000a6b77fae */ /* 0x0003e2000a921850 */
[----:B------:R-:W-:Y:S02]  /*3700*/  LOP3.LUT P5, RZ, R176, 0x1, RZ, 0xc0, !PT ;  /* 0x00000001b0ff7812 */ /* 0x000fe400078ac0ff */
[C---:B--2---:R-:W-:Y:S01]  /*3710*/  IMAD.WIDE R86, R111.reuse, 0x4, R86 ;  /* 0x000000046f567825 */ /* 0x044fe200078e0256 */
[----:B------:R-:W-:Y:S01]  /*3720*/  SHF.R.U64 R176, R172, 0x18, RZ ;  /* 0x00000018acb07819 */ /* 0x000fe200000012ff */
[----:B------:R2:W-:Y:S01]  /*3730*/  LDGSTS.E [R183+0x4004], desc[UR16][R164.64], P2 ;  /* 0x04004000a4b77fae */ /* 0x0005e20009121850 */
[----:B------:R-:W-:Y:S01]  /*3740*/  LOP3.LUT P2, RZ, R174, 0x1, RZ, 0xc0, !PT ;  /* 0x00000001aeff7812 */ /* 0x000fe2000784c0ff */
[C---:B---3--:R-:W-:Y:S01]  /*3750*/  IMAD.WIDE R112, R111.reuse, 0x4, R112 ;  /* 0x000000046f707825 */ /* 0x048fe200078e0270 */
[----:B------:R-:W-:Y:S01]  /*3760*/  SHF.R.U64 R174, R172, 0x17, RZ ;  /* 0x00000017acae7819 */ /* 0x000fe200000012ff */
[----:B------:R3:W-:Y:S01]  /*3770*/  LDGSTS.E [R183+0x4008], desc[UR16][R162.64], P1 ;  /* 0x04008000a2b77fae */ /* 0x0007e20008921850 */
[----:B------:R-:W-:Y:S01]  /*3780*/  LOP3.LUT P1, RZ, R176, 0x1, RZ, 0xc0, !PT ;  /* 0x00000001b0ff7812 */ /* 0x000fe2000782c0ff */
[----:B----4-:R-:W-:-:S02]  /*3790*/  IMAD.WIDE R82, R111, 0x4, R82 ;  /* 0x000000046f527825 */ /* 0x010fc400078e0252 */
[----:B------:R4:W-:Y:S01]  /*37a0*/  LDGSTS.E [R183+0x400c], desc[UR16][R158.64], P4 ;  /* 0x0400c0009eb77fae */ /* 0x0009e2000a121850 */
[----:B------:R-:W-:Y:S01]  /*37b0*/  LOP3.LUT P4, RZ, R174, 0x1, RZ, 0xc0, !PT ;  /* 0x00000001aeff7812 */ /* 0x000fe2000788c0ff */
[C---:B-----5:R-:W-:Y:S01]  /*37c0*/  IMAD.WIDE R84, R111.reuse, 0x4, R84 ;  /* 0x000000046f547825 */ /* 0x060fe200078e0254 */
[C---:B-1----:R-:W-:Y:S01]  /*37d0*/  SHF.R.U64 R166, R172.reuse, 0x16, RZ ;  /* 0x00000016aca67819 */ /* 0x042fe200000012ff */
[----:B------:R1:W-:Y:S01]  /*37e0*/  LDGSTS.E [R181+0x4000], desc[UR16][R156.64], P6 ;  /* 0x040000009cb57fae */ /* 0x0003e2000b121850 */
[----:B--2---:R-:W-:Y:S01]  /*37f0*/  SHF.R.U64 R164, R172, 0x15, RZ ;  /* 0x00000015aca47819 */ /* 0x004fe200000012ff */
[C---:B------:R-:W-:Y:S01]  /*3800*/  IMAD.WIDE R78, R111.reuse, 0x4, R78 ;  /* 0x000000046f4e7825 */ /* 0x040fe200078e024e */
[----:B------:R-:W-:Y:S01]  /*3810*/  LOP3.LUT P6, RZ, R166, 0x1, RZ, 0xc0, !PT ;  /* 0x00000001a6ff7812 */ /* 0x000fe200078cc0ff */
[----:B------:R2:W-:Y:S01]  /*3820*/  LDGSTS.E [R181+0x4004], desc[UR16][R136.64], P5 ;  /* 0x0400400088b57fae */ /* 0x0005e2000a921850 */
[----:B---3--:R-:W-:Y:S01]  /*3830*/  SHF.R.U64 R162, R172, 0x14, RZ ;  /* 0x00000014aca27819 */ /* 0x008fe200000012ff */
[C---:B------:R-:W-:Y:S01]  /*3840*/  IMAD.WIDE R80, R111.reuse, 0x4, R80 ;  /* 0x000000046f507825 */ /* 0x040fe200078e0250 */
[----:B------:R-:W-:Y:S01]  /*3850*/  LOP3.LUT P5, RZ, R164, 0x1, RZ, 0xc0, !PT ;  /* 0x00000001a4ff7812 */ /* 0x000fe200078ac0ff */
[----:B------:R3:W-:Y:S01]  /*3860*/  LDGSTS.E [R181+0x4008], desc[UR16][R134.64], P2 ;  /* 0x0400800086b57fae */ /* 0x0007e20009121850 */
[----:B------:R-:W-:Y:S01]  /*3870*/  LOP3.LUT P2, RZ, R162, 0x1, RZ, 0xc0, !PT ;  /* 0x00000001a2ff7812 */ /* 0x000fe2000784c0ff */
[C---:B------:R-:W-:Y:S01]  /*3880*/  IMAD.WIDE R74, R111.reuse, 0x4, R74 ;  /* 0x000000046f4a7825 */ /* 0x040fe200078e024a */
[C---:B----4-:R-:W-:Y:S01]  /*3890*/  SHF.R.U64 R158, R172.reuse, 0x13, RZ ;  /* 0x00000013ac9e7819 */ /* 0x050fe200000012ff */
[----:B------:R4:W-:Y:S01]  /*38a0*/  LDGSTS.E [R181+0x400c], desc[UR16][R130.64], P1 ;  /* 0x0400c00082b57fae */ /* 0x0009e20008921850 */
[----:B-1----:R-:W-:Y:S01]  /*38b0*/  SHF.R.U64 R156, R172, 0x12, RZ ;  /* 0x00000012ac9c7819 */ /* 0x002fe200000012ff */
[C---:B------:R-:W-:Y:S01]  /*38c0*/  IMAD.WIDE R76, R111.reuse, 0x4, R76 ;  /* 0x000000046f4c7825 */ /* 0x040fe200078e024c */
[----:B------:R-:W-:Y:S01]  /*38d0*/  LOP3.LUT P1, RZ, R158, 0x1, RZ, 0xc0, !PT ;  /* 0x000000019eff7812 */ /* 0x000fe2000782c0ff */
[----:B------:R-:W-:Y:S01]  /*38e0*/  LDGSTS.E [R179+0x4000], desc[UR16][R132.64], P4 ;  /* 0x0400000084b37fae */ /* 0x000fe2000a121850 */
[----:B--2---:R-:W-:Y:S01]  /*38f0*/  SHF.R.U64 R136, R172, 0x11, RZ ;  /* 0x00000011ac887819 */ /* 0x004fe200000012ff */
[C---:B------:R-:W-:Y:S01]  /*3900*/  IMAD.WIDE R70, R111.reuse, 0x4, R70 ;  /* 0x000000046f467825 */ /* 0x040fe200078e0246 */
[----:B------:R-:W-:Y:S01]  /*3910*/  LOP3.LUT P4, RZ, R156, 0x1, RZ, 0xc0, !PT ;  /* 0x000000019cff7812 */ /* 0x000fe2000788c0ff */
[----:B------:R1:W-:Y:S01]  /*3920*/  LDGSTS.E [R179+0x4004], desc[UR16][R126.64], P6 ;  /* 0x040040007eb37fae */ /* 0x0003e2000b121850 */
[----:B---3--:R-:W-:Y:S01]  /*3930*/  SHF.R.U64 R134, R172, 0x10, RZ ;  /* 0x00000010ac867819 */ /* 0x008fe200000012ff */
[C---:B------:R-:W-:Y:S01]  /*3940*/  IMAD.WIDE R66, R111.reuse, 0x4, R66 ;  /* 0x000000046f427825 */ /* 0x040fe200078e0242 */
[----:B------:R-:W-:Y:S01]  /*3950*/  LOP3.LUT P6, RZ, R136, 0x1, RZ, 0xc0, !PT ;  /* 0x0000000188ff7812 */ /* 0x000fe200078cc0ff */
[----:B------:R-:W-:Y:S01]  /*3960*/  LDGSTS.E [R179+0x4008], desc[UR16][R128.64], P5 ;  /* 0x0400800080b37fae */ /* 0x000fe2000a921850 */
[----:B----4-:R-:W-:Y:S01]  /*3970*/  SHF.R.U64 R130, R172, 0xf, RZ ;  /* 0x0000000fac827819 */ /* 0x010fe200000012ff */
[C---:B------:R-:W-:Y:S01]  /*3980*/  IMAD.WIDE R68, R111.reuse, 0x4, R68 ;  /* 0x000000046f447825 */ /* 0x040fe200078e0244 */
[----:B------:R-:W-:Y:S01]  /*3990*/  LOP3.LUT P5, RZ, R134, 0x1, RZ, 0xc0, !PT ;  /* 0x0000000186ff7812 */ /* 0x000fe200078ac0ff */
[----:B------:R2:W-:Y:S01]  /*39a0*/  LDGSTS.E [R179+0x400c], desc[UR16][R72.64], P2 ;  /* 0x0400c00048b37fae */ /* 0x0005e20009121850 */
[----:B------:R-:W-:Y:S01]  /*39b0*/  LOP3.LUT P2, RZ, R130, 0x1, RZ, 0xc0, !PT ;  /* 0x0000000182ff7812 */ /* 0x000fe2000784c0ff */
[C---:B------:R-:W-:Y:S01]  /*39c0*/  IMAD.WIDE R64, R111.reuse, 0x4, R64 ;  /* 0x000000046f407825 */ /* 0x040fe200078e0240 */
[C---:B------:R-:W-:Y:S01]  /*39d0*/  SHF.R.U64 R130, R172.reuse, 0xe, RZ ;  /* 0x0000000eac827819 */ /* 0x040fe200000012ff */
[----:B------:R-:W-:Y:S01]  /*39e0*/  LDGSTS.E [R177+0x4000], desc[UR16][R124.64], P1 ;  /* 0x040000007cb17fae */ /* 0x000fe20008921850 */
[----:B-1----:R-:W-:Y:S01]  /*39f0*/  SHF.R.U64 R127, R172, 0xd, RZ ;  /* 0x0000000dac7f7819 */ /* 0x002fe200000012ff */
[C---:B------:R-:W-:Y:S01]  /*3a00*/  IMAD.WIDE R62, R111.reuse, 0x4, R62 ;  /* 0x000000046f3e7825 */ /* 0x040fe200078e023e */
[----:B------:R-:W-:Y:S01]  /*3a10*/  LOP3.LUT P1, RZ, R130, 0x1, RZ, 0xc0, !PT ;  /* 0x0000000182ff7812 */ /* 0x000fe2000782c0ff */
[----:B------:R1:W-:Y:S01]  /*3a20*/  LDGSTS.E [R177+0x4004], desc[UR16][R120.64], P4 ;  /* 0x0400400078b17fae */ /* 0x0003e2000a121850 */
[C---:B------:R-:W-:Y:S01]  /*3a30*/  SHF.R.U64 R126, R172.reuse, 0xc, RZ ;  /* 0x0000000cac7e7819 */ /* 0x040fe200000012ff */
[----:B------:R-:W-:Y:S01]  /*3a40*/  IMAD.WIDE R58, R111, 0x4, R58 ;  /* 0x000000046f3a7825 */ /* 0x000fe200078e023a */
[----:B------:R-:W-:Y:S01]  /*3a50*/  LOP3.LUT P4, RZ, R127, 0x1, RZ, 0xc0, !PT ;  /* 0x000000017fff7812 */ /* 0x000fe2000788c0ff */
[----:B------:R-:W-:Y:S01]  /*3a60*/  LDGSTS.E [R177+0x4008], desc[UR16][R116.64], P6 ;  /* 0x0400800074b17fae */ /* 0x000fe2000b121850 */
[----:B--2---:R-:W-:Y:S01]  /*3a70*/  SHF.R.U64 R73, R172, 0xb, RZ ;  /* 0x0000000bac497819 */ /* 0x004fe200000012ff */
[C---:B------:R-:W-:Y:S01]  /*3a80*/  IMAD.WIDE R24, R111.reuse, 0x4, R24 ;  /* 0x000000046f187825 */ /* 0x040fe200078e0218 */
[----:B------:R-:W-:Y:S01]  /*3a90*/  LOP3.LUT P6, RZ, R126, 0x1, RZ, 0xc0, !PT ;  /* 0x000000017eff7812 */ /* 0x000fe200078cc0ff */
[----:B------:R-:W-:Y:S01]  /*3aa0*/  LDGSTS.E [R177+0x400c], desc[UR16][R118.64], P5 ;  /* 0x0400c00076b17fae */ /* 0x000fe2000a921850 */
[----:B------:R-:W-:Y:S01]  /*3ab0*/  SHF.R.U64 R72, R172, 0xa, RZ ;  /* 0x0000000aac487819 */ /* 0x000fe200000012ff */
[----:B------:R-:W-:Y:S01]  /*3ac0*/  IMAD.WIDE R48, R111, 0x4, R48 ;  /* 0x000000046f307825 */ /* 0x000fe200078e0230 */
[----:B------:R-:W-:Y:S01]  /*3ad0*/  LOP3.LUT P5, RZ, R73, 0x1, RZ, 0xc0, !PT ;  /* 0x0000000149ff7812 */ /* 0x000fe200078ac0ff */
[----:B------:R-:W-:Y:S01]  /*3ae0*/  LDGSTS.E [R187+0x4000], desc[UR16][R86.64], P2 ;  /* 0x0400000056bb7fae */ /* 0x000fe20009121850 */
[----:B------:R-:W-:Y:S01]  /*3af0*/  LOP3.LUT P2, RZ, R72, 0x1, RZ, 0xc0, !PT ;  /* 0x0000000148ff7812 */ /* 0x000fe2000784c0ff */
[----:B-1----:R-:W-:Y:S01]  /*3b00*/  IMAD.SHL.U32 R121, R115, 0x20, RZ ;  /* 0x0000002073797824 */ /* 0x002fe200078e00ff */
[C---:B------:R-:W-:Y:S01]  /*3b10*/  SHF.R.U64 R72, R172.reuse, 0x8, RZ ;  /* 0x00000008ac487819 */ /* 0x040fe200000012ff */
[----:B------:R-:W-:Y:S01]  /*3b20*/  LDGSTS.E [R187+0x4004], desc[UR16][R112.64], P1 ;  /* 0x0400400070bb7fae */ /* 0x000fe20008921850 */
[----:B------:R-:W-:Y:S01]  /*3b30*/  SHF.R.U64 R73, R172, 0x9, RZ ;  /* 0x00000009ac497819 */ /* 0x000fe200000012ff */
[----:B------:R-:W-:-:S02]  /*3b40*/  IMAD.WIDE R60, R121, 0x4, R60 ;  /* 0x00000004793c7825 */ /* 0x000fc400078e023c */
[----:B------:R1:W-:Y:S01]  /*3b50*/  LDGSTS.E [R187+0x4008], desc[UR16][R82.64], P4 ;  /* 0x0400800052bb7fae */ /* 0x0003e2000a121850 */
[----:B------:R-:W-:Y:S01]  /*3b60*/  LOP3.LUT P4, RZ, R72, 0x1, RZ, 0xc0, !PT ;  /* 0x0000000148ff7812 */ /* 0x000fe2000788c0ff */
[----:B------:R-:W-:Y:S01]  /*3b70*/  IMAD.WIDE R56, R121, 0x4, R56 ;  /* 0x0000000479387825 */ /* 0x000fe200078e0238 */
[C---:B------:R-:W-:Y:S01]  /*3b80*/  SHF.R.U64 R72, R172.reuse, 0x6, RZ ;  /* 0x00000006ac487819 */ /* 0x040fe200000012ff */
[----:B------:R-:W-:Y:S01]  /*3b90*/  LDGSTS.E [R187+0x400c], desc[UR16][R84.64], P6 ;  /* 0x0400c00054bb7fae */ /* 0x000fe2000b121850 */
[----:B------:R-:W-:Y:S01]  /*3ba0*/  LOP3.LUT P1, RZ, R73, 0x1, RZ, 0xc0, !PT ;  /* 0x0000000149ff7812 */ /* 0x000fe2000782c0ff */
[C---:B------:R-:W-:Y:S01]  /*3bb0*/  IMAD.WIDE R54, R121.reuse, 0x4, R54 ;  /* 0x0000000479367825 */ /* 0x040fe200078e0236 */
[----:B------:R-:W-:Y:S01]  /*3bc0*/  SHF.R.U64 R73, R172, 0x7, RZ ;  /* 0x00000007ac497819 */ /* 0x000fe200000012ff */
[----:B------:R-:W-:Y:S01]  /*3bd0*/  LDGSTS.E [R185+0x4000], desc[UR16][R78.64], P5 ;  /* 0x040000004eb97fae */ /* 0x000fe2000a921850 */
[----:B------:R-:W-:Y:S01]  /*3be0*/  LOP3.LUT P5, RZ, R72, 0x1, RZ, 0xc0, !PT ;  /* 0x0000000148ff7812 */ /* 0x000fe200078ac0ff */
[----:B------:R-:W-:Y:S01]  /*3bf0*/  IMAD.WIDE R38, R121, 0x4, R38 ;  /* 0x0000000479267825 */ /* 0x000fe200078e0226 */
[----:B------:R-:W-:Y:S01]  /*3c00*/  SHF.R.U64 R72, R172, 0x5, RZ ;  /* 0x00000005ac487819 */ /* 0x000fe200000012ff */
[----:B------:R-:W-:Y:S01]  /*3c10*/  LDGSTS.E [R185+0x4004], desc[UR16][R80.64], P2 ;  /* 0x0400400050b97fae */ /* 0x000fe20009121850 */
[----:B------:R-:W-:Y:S01]  /*3c20*/  LOP3.LUT P6, RZ, R73, 0x1, RZ, 0xc0, !PT ;  /* 0x0000000149ff7812 */ /* 0x000fe200078cc0ff */
[----:B------:R-:W-:Y:S01]  /*3c30*/  IMAD.WIDE R50, R121, 0x4, R50 ;  /* 0x0000000479327825 */ /* 0x000fe200078e0232 */
[----:B------:R-:W-:-:S02]  /*3c40*/  LOP3.LUT P2, RZ, R72, 0x1, RZ, 0xc0, !PT ;  /* 0x0000000148ff7812 */ /* 0x000fc4000784c0ff */
[----:B-1----:R-:W-:Y:S02]  /*3c50*/  CS2R R82, SRZ ;  /* 0x0000000000527805 */ /* 0x002fe4000001ff00 */
[C---:B------:R-:W-:Y:S01]  /*3c60*/  SHF.R.U64 R72, R172.reuse, 0x4, RZ ;  /* 0x00000004ac487819 */ /* 0x040fe200000012ff */
[----:B------:R-:W-:Y:S01]  /*3c70*/  LDGSTS.E [R185+0x4008], desc[UR16][R74.64], P1 ;  /* 0x040080004ab97fae */ /* 0x000fe20008921850 */
[----:B------:R-:W-:Y:S01]  /*3c80*/  ISETP.GE.AND P1, PT, R107, R168, PT ;  /* 0x000000a86b00720c */ /* 0x000fe20003f26270 */
[C---:B------:R-:W-:Y:S01]  /*3c90*/  IMAD.WIDE R52, R121.reuse, 0x4, R52 ;  /* 0x0000000479347825 */ /* 0x040fe200078e0234 */
[----:B------:R-:W-:Y:S01]  /*3ca0*/  SHF.R.U64 R73, R172, 0x3, RZ ;  /* 0x00000003ac497819 */ /* 0x000fe200000012ff */
[----:B------:R-:W-:Y:S01]  /*3cb0*/  LDGSTS.E [R185+0x400c], desc[UR16][R76.64], P4 ;  /* 0x0400c0004cb97fae */ /* 0x000fe2000a121850 */
[----:B------:R-:W-:Y:S01]  /*3cc0*/  LOP3.LUT P4, RZ, R72, 0x1, RZ, 0xc0, !PT ;  /* 0x0000000148ff7812 */ /* 0x000fe2000788c0ff */
[C---:B------:R-:W-:Y:S01]  /*3cd0*/  IMAD.WIDE R46, R121.reuse, 0x4, R46 ;  /* 0x00000004792e7825 */ /* 0x040fe200078e022e */
[C---:B------:R-:W-:Y:S01]  /*3ce0*/  SHF.R.U64 R72, R172.reuse, 0x2, RZ ;  /* 0x00000002ac487819 */ /* 0x040fe200000012ff */
[----:B------:R1:W-:Y:S01]  /*3cf0*/  LDGSTS.E [R171+0x4000], desc[UR16][R70.64], P6 ;  /* 0x0400000046ab7fae */ /* 0x0003e2000b121850 */
[----:B------:R-:W-:Y:S01]  /*3d00*/  SHF.R.U64 R172, R172, 0x1, RZ ;  /* 0x00000001acac7819 */ /* 0x000fe200000012ff */
[----:B------:R-:W-:Y:S01]  /*3d10*/  IMAD.WIDE R44, R121, 0x4, R44 ;  /* 0x00000004792c7825 */ /* 0x000fe200078e022c */
[----:B------:R-:W-:Y:S01]  /*3d20*/  LOP3.LUT P6, RZ, R73, 0x1, RZ, 0xc0, !PT ;  /* 0x0000000149ff7812 */ /* 0x000fe200078cc0ff */
[----:B------:R2:W-:Y:S01]  /*3d30*/  LDGSTS.E [R171+0x4004], desc[UR16][R66.64], P5 ;  /* 0x0400400042ab7fae */ /* 0x0005e2000a921850 */
[----:B------:R-:W-:Y:S01]  /*3d40*/  LOP3.LUT P5, RZ, R72, 0x1, RZ, 0xc0, !PT ;  /* 0x0000000148ff7812 */ /* 0x000fe200078ac0ff */
[C---:B------:R-:W-:Y:S01]  /*3d50*/  IMAD.WIDE R28, R121.reuse, 0x4, R28 ;  /* 0x00000004791c7825 */ /* 0x040fe200078e021c */
[----:B------:R-:W-:Y:S01]  /*3d60*/  SEL R72, RZ, 0x4, P1 ;  /* 0x00000004ff487807 */ /* 0x000fe20000800000 */
[----:B------:R3:W-:Y:S01]  /*3d70*/  LDGSTS.E [R171+0x4008], desc[UR16][R68.64], P2 ;  /* 0x0400800044ab7fae */ /* 0x0007e20009121850 */
[----:B------:R-:W-:Y:S01]  /*3d80*/  ISETP.GT.AND P2, PT, R138, 0x3f, PT ;  /* 0x0000003f8a00780c */ /* 0x000fe20003f44270 */
[C---:B------:R-:W-:Y:S01]  /*3d90*/  IMAD.WIDE R40, R121.reuse, 0x4, R40 ;  /* 0x0000000479287825 */ /* 0x040fe200078e0228 */
[----:B------:R-:W-:Y:S01]  /*3da0*/  LOP3.LUT P1, RZ, R172, 0x1, RZ, 0xc0, !PT ;  /* 0x00000001acff7812 */ /* 0x000fe2000782c0ff */
[----:B------:R4:W-:Y:S01]  /*3db0*/  LDGSTS.E [R171+0x400c], desc[UR16][R64.64], P4 ;  /* 0x0400c00040ab7fae */ /* 0x0009e2000a121850 */
[----:B------:R-:W-:Y:S01]  /*3dc0*/  SEL R72, R72, RZ, P2 ;  /* 0x000000ff48487207 */ /* 0x000fe20001000000 */
[C---:B------:R-:W-:Y:S01]  /*3dd0*/  IMAD.WIDE R42, R121.reuse, 0x4, R42 ;  /* 0x00000004792a7825 */ /* 0x040fe200078e022a */
[----:B-1----:R-:W-:Y:S01]  /*3de0*/  CS2R R70, SRZ ;  /* 0x0000000000467805 */ /* 0x002fe2000001ff00 */
[----:B------:R1:W-:Y:S01]  /*3df0*/  LDGSTS.E [R169+0x4000], desc[UR16][R62.64], P6 ;  /* 0x040000003ea97fae */ /* 0x0003e2000b121850 */
[----:B------:R-:W-:Y:S01]  /*3e00*/  ISETP.NE.U32.AND P4, PT, R72, RZ, PT ;  /* 0x000000ff4800720c */ /* 0x000fe20003f85070 */
[C---:B------:R-:W-:Y:S01]  /*3e10*/  IMAD.WIDE R36, R121.reuse, 0x4, R36 ;  /* 0x0000000479247825 */ /* 0x040fe200078e0224 */
[----:B--2---:R-:W-:Y:S01]  /*3e20*/  CS2R R66, SRZ ;  /* 0x0000000000427805 */ /* 0x004fe2000001ff00 */
[----:B------:R2:W-:Y:S01]  /*3e30*/  LDGSTS.E [R169+0x4004], desc[UR16][R58.64], P5 ;  /* 0x040040003aa97fae */ /* 0x0005e2000a921850 */
[----:B---3--:R-:W-:Y:S01]  /*3e40*/  CS2R R68, SRZ ;  /* 0x0000000000447805 */ /* 0x008fe2000001ff00 */
[C---:B------:R-:W-:Y:S01]  /*3e50*/  IMAD.WIDE R34, R121.reuse, 0x4, R34 ;  /* 0x0000000479227825 */ /* 0x040fe200078e0222 */
[----:B------:R-:W-:Y:S01]  /*3e60*/  CS2R R72, SRZ ;  /* 0x0000000000487805 */ /* 0x000fe2000001ff00 */
[----:B------:R3:W-:Y:S01]  /*3e70*/  LDGSTS.E [R169+0x4008], desc[UR16][R24.64], P1 ;  /* 0x0400800018a97fae */ /* 0x0007e20008921850 */
[----:B------:R-:W-:Y:S01]  /*3e80*/  ISETP.GE.AND P1, PT, R138, 0x20, PT ;  /* 0x000000208a00780c */ /* 0x000fe20003f26270 */
[C---:B------:R-:W-:Y:S01]  /*3e90*/  IMAD.WIDE R26, R121.reuse, 0x4, R26 ;  /* 0x00000004791a7825 */ /* 0x040fe200078e021a */
[----:B----4-:R-:W-:Y:S01]  /*3ea0*/  CS2R R64, SRZ ;  /* 0x0000000000407805 */ /* 0x010fe2000001ff00 */
[----:B------:R4:W-:Y:S01]  /*3eb0*/  LDGSTS.E [R169+0x400c], desc[UR16][R48.64], !P3 ;  /* 0x0400c00030a97fae */ /* 0x0009e2000d921850 */
[----:B-1----:R-:W-:Y:S01]  /*3ec0*/  CS2R R62, SRZ ;  /* 0x00000000003e7805 */ /* 0x002fe2000001ff00 */
[C---:B------:R-:W-:Y:S01]  /*3ed0*/  IMAD.WIDE R30, R121.reuse, 0x4, R30 ;  /* 0x00000004791e7825 */ /* 0x040fe200078e021e */
[----:B------:R-:W-:Y:S01]  /*3ee0*/  CS2R R76, SRZ ;  /* 0x00000000004c7805 */ /* 0x000fe2000001ff00 */
[----:B------:R-:W0:Y:S01]  /*3ef0*/  LDGDEPBAR ;  /* 0x00000000000079af */ /* 0x000e220000000000 */
[----:B--2---:R-:W-:Y:S01]  /*3f00*/  CS2R R58, SRZ ;  /* 0x00000000003a7805 */ /* 0x004fe2000001ff00 */
[----:B------:R-:W-:Y:S01]  /*3f10*/  IMAD.WIDE R32, R121, 0x4, R32 ;  /* 0x0000000479207825 */ /* 0x000fe200078e0220 */
[----:B------:R-:W-:Y:S01]  /*3f20*/  CS2R R78, SRZ ;  /* 0x00000000004e7805 */ /* 0x000fe2000001ff00 */
[----:B------:R1:W-:Y:S01]  /*3f30*/  LDGSTS.E [R175+0xe000], desc[UR16][R60.64], P4 ;  /* 0x0e0000003caf7fae */ /* 0x0003e2000a121850 */
[----:B------:R-:W-:Y:S01]  /*3f40*/  CS2R R80, SRZ ;  /* 0x0000000000507805 */ /* 0x000fe2000001ff00 */
[----:B------:R-:W-:Y:S01]  /*3f50*/  VIADD R74, R4, 0x1 ;  /* 0x00000001044a7836 */ /* 0x000fe20000000000 */
[----:B------:R-:W-:Y:S01]  /*3f60*/  CS2R R84, SRZ ;  /* 0x0000000000547805 */ /* 0x000fe2000001ff00 */
[----:B------:R2:W-:Y:S01]  /*3f70*/  LDGSTS.E [R175+0xe400], desc[UR16][R56.64], P4 ;  /* 0x0e40000038af7fae */ /* 0x0005e2000a121850 */
[----:B------:R-:W-:-:S02]  /*3f80*/  CS2R R86, SRZ ;  /* 0x0000000000567805 */ /* 0x000fc4000001ff00 */
[----:B---3--:R-:W-:Y:S02]  /*3f90*/  CS2R R24, SRZ ;  /* 0x0000000000187805 */ /* 0x008fe4000001ff00 */
[----:B------:R-:W-:Y:S01]  /*3fa0*/  ISETP.LT.AND P2, PT, R74, R123, !P0 ;  /* 0x0000007b4a00720c */ /* 0x000fe20004741270 */
[----:B------:R3:W-:Y:S01]  /*3fb0*/  LDGSTS.E [R175+0xe800], desc[UR16][R54.64], P4 ;  /* 0x0e80000036af7fae */ /* 0x0007e2000a121850 */
[----:B------:R-:W-:Y:S02]  /*3fc0*/  CS2R R74, SRZ ;  /* 0x00000000004a7805 */ /* 0x000fe4000001ff00 */
[----:B----4-:R-:W-:Y:S01]  /*3fd0*/  CS2R R48, SRZ ;  /* 0x0000000000307805 */ /* 0x010fe2000001ff00 */
[C---:B------:R-:W-:Y:S01]  /*3fe0*/  IMAD.SHL.U32 R112, R161.reuse, 0x10, RZ ;  /* 0x00000010a1707824 */ /* 0x040fe200078e00ff */
[----:B------:R4:W-:Y:S01]  /*3ff0*/  LDGSTS.E [R175+0xec00], desc[UR16][R38.64], P4 ;  /* 0x0ec0000026af7fae */ /* 0x0009e2000a121850 */
[----:B-1----:R-:W-:Y:S01]  /*4000*/  CS2R R60, SRZ ;  /* 0x00000000003c7805 */ /* 0x002fe2000001ff00 */
[----:B------:R-:W-:-:S02]  /*4010*/  IMAD.SHL.U32 R113, R161, 0x40, RZ ;  /* 0x00000040a1717824 */ /* 0x000fc400078e00ff */
[----:B------:R1:W-:Y:S01]  /*4020*/  LDGSTS.E [R175+0xf000], desc[UR16][R50.64], P4 ;  /* 0x0f00000032af7fae */ /* 0x0003e2000a121850 */
[----:B--2---:R-:W-:-:S03]  /*4030*/  CS2R R56, SRZ ;  /* 0x0000000000387805 */ /* 0x004fc6000001ff00 */
[----:B------:R2:W-:Y:S01]  /*4040*/  LDGSTS.E [R175+0xf400], desc[UR16][R52.64], P4 ;  /* 0x0f40000034af7fae */ /* 0x0005e2000a121850 */
[----:B---3--:R-:W-:-:S03]  /*4050*/  CS2R R54, SRZ ;  /* 0x0000000000367805 */ /* 0x008fc6000001ff00 */
[----:B------:R3:W-:Y:S01]  /*4060*/  LDGSTS.E [R175+0xf800], desc[UR16][R46.64], P4 ;  /* 0x0f8000002eaf7fae */ /* 0x0007e2000a121850 */
[----:B----4-:R-:W-:-:S03]  /*4070*/  CS2R R38, SRZ ;  /* 0x0000000000267805 */ /* 0x010fc6000001ff00 */
[----:B------:R4:W-:Y:S01]  /*4080*/  LDGSTS.E [R175+0xfc00], desc[UR16][R44.64], P4 ;  /* 0x0fc000002caf7fae */ /* 0x0009e2000a121850 */
[----:B-1----:R-:W-:-:S03]  /*4090*/  CS2R R50, SRZ ;  /* 0x0000000000327805 */ /* 0x002fc6000001ff00 */
        /* <DEDUP_REMOVED lines=16> */
[----:B------:R-:W0:Y:S01]  /*41a0*/  LDGDEPBAR ;  /* 0x00000000000079af */ /* 0x000e220000000000 */
[----:B--2---:R-:W-:Y:S02]  /*41b0*/  CS2R R26, SRZ ;  /* 0x00000000001a7805 */ /* 0x004fe4000001ff00 */
[----:B---3--:R-:W-:Y:S02]  /*41c0*/  CS2R R30, SRZ ;  /* 0x00000000001e7805 */ /* 0x008fe4000001ff00 */
[----:B----4-:R-:W-:Y:S01]  /*41d0*/  CS2R R32, SRZ ;  /* 0x0000000000207805 */ /* 0x010fe2000001ff00 */
[----:B------:R-:W-:Y:S06]  /*41e0*/  @!P1 BRA `(.L_x_0) ;  /* 0x0000002000f09947 */ /* 0x000fec0003800000 */
[----:B------:R-:W-:Y:S01]  /*41f0*/  IMAD.SHL.U32 R162, R121, 0x8, RZ ;  /* 0x0000000879a27824 */ /* 0x000fe200078e00ff */
[----:B------:R-:W-:Y:S01]  /*4200*/  SHF.R.S32.HI R25, RZ, 0x1f, R160 ;  /* 0x0000001fff197819 */ /* 0x000fe200000114a0 */
[----:B------:R-:W-:Y:S01]  /*4210*/  IMAD.MOV.U32 R180, RZ, RZ, RZ ;  /* 0x000000ffffb47224 */ /* 0x000fe200078e00ff */
[----:B------:R-:W-:Y:S02]  /*4220*/  SHF.R.S32.HI R28, RZ, 0x1f, R121 ;  /* 0x0000001fff1c7819 */ /* 0x000fe40000011479 */
[----:B------:R-:W-:Y:S02]  /*4230*/  CS2R R56, SRZ ;  /* 0x0000000000387805 */ /* 0x000fe4000001ff00 */
[----:B------:R-:W-:Y:S02]  /*4240*/  SHF.L.U64.HI R167, R160, 0x2, R25 ;  /* 0x00000002a0a77819 */ /* 0x000fe40000010219 */
[----:B------:R-:W-:Y:S02]  /*4250*/  CS2R R58, SRZ ;  /* 0x00000000003a7805 */ /* 0x000fe4000001ff00 */
[----:B------:R-:W-:-:S02]  /*4260*/  SHF.R.S32.HI R27, RZ, 0x1f, R154 ;  /* 0x0000001fff1b7819 */ /* 0x000fc4000001149a */
[----:B------:R-:W-:Y:S02]  /*4270*/  CS2R R60, SRZ ;  /* 0x00000000003c7805 */ /* 0x000fe4000001ff00 */
[----:B------:R-:W-:Y:S02]  /*4280*/  SHF.L.U64.HI R32, R121, 0x3, R28 ;  /* 0x0000000379207819 */ /* 0x000fe4000001021c */
[----:B------:R-:W-:Y:S02]  /*4290*/  CS2R R62, SRZ ;  /* 0x00000000003e7805 */ /* 0x000fe4000001ff00 */
[----:B------:R-:W-:Y:S02]  /*42a0*/  LEA R133, P1, R154, R162, 0x2 ;  /* 0x000000a29a857211 */ /* 0x000fe400078210ff */
[----:B------:R-:W-:Y:S02]  /*42b0*/  CS2R R64, SRZ ;  /* 0x0000000000407805 */ /* 0x000fe4000001ff00 */
[----:B------:R-:W-:-:S02]  /*42c0*/  SHF.R.S32.HI R25, RZ, 0x1f, R114 ;  /* 0x0000001fff197819 */ /* 0x000fc40000011472 */
[----:B------:R-:W-:Y:S02]  /*42d0*/  CS2R R66, SRZ ;  /* 0x0000000000427805 */ /* 0x000fe4000001ff00 */
[----:B------:R-:W-:Y:S02]  /*42e0*/  SHF.R.S32.HI R24, RZ, 0x1f, R155 ;  /* 0x0000001fff187819 */ /* 0x000fe4000001149b */
[----:B------:R-:W-:Y:S02]  /*42f0*/  CS2R R68, SRZ ;  /* 0x0000000000447805 */ /* 0x000fe4000001ff00 */
[----:B------:R-:W-:Y:S02]  /*4300*/  LEA.HI.X R128, R154, R32, R27, 0x2, P1 ;  /* 0x000000209a807211 */ /* 0x000fe400008f141b */
[----:B------:R-:W-:Y:S02]  /*4310*/  CS2R R70, SRZ ;  /* 0x0000000000467805 */ /* 0x000fe4000001ff00 */
[----:B------:R-:W-:-:S02]  /*4320*/  SHF.L.U64.HI R114, R114, 0x2, R25 ;  /* 0x0000000272727819 */ /* 0x000fc40000010219 */
[----:B------:R-:W-:Y:S02]  /*4330*/  CS2R R72, SRZ ;  /* 0x0000000000487805 */ /* 0x000fe4000001ff00 */
[----:B------:R-:W-:Y:S02]  /*4340*/  SHF.L.U64.HI R115, R155, 0x2, R24 ;  /* 0x000000029b737819 */ /* 0x000fe40000010218 */
[----:B------:R-:W-:Y:S02]  /*4350*/  CS2R R74, SRZ ;  /* 0x00000000004a7805 */ /* 0x000fe4000001ff00 */
[----:B------:R-:W-:Y:S02]  /*4360*/  SHF.R.S32.HI R27, RZ, 0x1f, R150 ;  /* 0x0000001fff1b7819 */ /* 0x000fe40000011496 */
[----:B------:R-:W-:Y:S02]  /*4370*/  CS2R R76, SRZ ;  /* 0x00000000004c7805 */ /* 0x000fe4000001ff00 */
[----:B------:R-:W-:-:S02]  /*4380*/  SHF.R.S32.HI R26, RZ, 0x1f, R153 ;  /* 0x0000001fff1a7819 */ /* 0x000fc40000011499 */
[----:B------:R-:W-:Y:S02]  /*4390*/  CS2R R78, SRZ ;  /* 0x00000000004e7805 */ /* 0x000fe4000001ff00 */
[-C--:B------:R-:W-:Y:S02]  /*43a0*/  LEA R131, P1, R150, R162.reuse, 0x2 ;  /* 0x000000a296837211 */ /* 0x080fe400078210ff */
[----:B------:R-:W-:Y:S02]  /*43b0*/  CS2R R80, SRZ ;  /* 0x0000000000507805 */ /* 0x000fe4000001ff00 */
[----:B------:R-:W-:Y:S02]  /*43c0*/  LEA R118, P3, R153, R162, 0x2 ;  /* 0x000000a299767211 */ /* 0x000fe400078610ff */
[----:B------:R-:W-:Y:S02]  /*43d0*/  CS2R R82, SRZ ;  /* 0x0000000000527805 */ /* 0x000fe4000001ff00 */
[----:B------:R-:W-:-:S02]  /*43e0*/  SHF.R.S32.HI R24, RZ, 0x1f, R149 ;  /* 0x0000001fff187819 */ /* 0x000fc40000011495 */
[----:B------:R-:W-:Y:S02]  /*43f0*/  CS2R R84, SRZ ;  /* 0x0000000000547805 */ /* 0x000fe4000001ff00 */
[----:B------:R-:W-:Y:S02]  /*4400*/  SHF.R.S32.HI R25, RZ, 0x1f, R152 ;  /* 0x0000001fff197819 */ /* 0x000fe40000011498 */
[----:B------:R-:W-:Y:S02]  /*4410*/  CS2R R86, SRZ ;  /* 0x0000000000567805 */ /* 0x000fe4000001ff00 */
[-C--:B------:R-:W-:Y:S02]  /*4420*/  LEA R120, P4, R149, R162.reuse, 0x2 ;  /* 0x000000a295787211 */ /* 0x080fe400078810ff */
[----:B------:R-:W-:Y:S02]  /*4430*/  CS2R R34, SRZ ;  /* 0x0000000000227805 */ /* 0x000fe4000001ff00 */
[----:B------:R-:W-:-:S02]  /*4440*/  LEA R124, P5, R152, R162, 0x2 ;  /* 0x000000a2987c7211 */ /* 0x000fc400078a10ff */
[----:B------:R-:W-:Y:S02]  /*4450*/  CS2R R36, SRZ ;  /* 0x0000000000247805 */ /* 0x000fe4000001ff00 */
[-C--:B------:R-:W-:Y:S02]  /*4460*/  LEA.HI.X R132, R150, R32.reuse, R27, 0x2, P1 ;  /* 0x0000002096847211 */ /* 0x080fe400008f141b */
[----:B------:R-:W-:Y:S02]  /*4470*/  CS2R R38, SRZ ;  /* 0x0000000000267805 */ /* 0x000fe4000001ff00 */
[----:B------:R-:W-:Y:S02]  /*4480*/  LEA.HI.X R136, R153, R32, R26, 0x2, P3 ;  /* 0x0000002099887211 */ /* 0x000fe400018f141a */
[----:B------:R-:W-:Y:S02]  /*4490*/  CS2R R40, SRZ ;  /* 0x0000000000287805 */ /* 0x000fe4000001ff00 */
[----:B------:R-:W-:-:S02]  /*44a0*/  SHF.R.S32.HI R125, RZ, 0x1f, R138 ;  /* 0x0000001fff7d7819 */ /* 0x000fc4000001148a */
[----:B------:R-:W-:Y:S02]  /*44b0*/  CS2R R42, SRZ ;  /* 0x00000000002a7805 */ /* 0x000fe4000001ff00 */
[-C--:B------:R-:W-:Y:S02]  /*44c0*/  LEA.HI.X R149, R149, R32.reuse, R24, 0x2, P4 ;  /* 0x0000002095957211 */ /* 0x080fe400020f1418 */
[----:B------:R-:W-:Y:S02]  /*44d0*/  CS2R R44, SRZ ;  /* 0x00000000002c7805 */ /* 0x000fe4000001ff00 */
[----:B------:R-:W-:Y:S02]  /*44e0*/  LEA.HI.X R152, R152, R32, R25, 0x2, P5 ;  /* 0x0000002098987211 */ /* 0x000fe400028f1419 */
        /* <DEDUP_REMOVED lines=9> */
[----:B------:R-:W-:Y:S01]  /*4580*/  SHF.R.S32.HI R24, RZ, 0x1f, R147 ;  /* 0x0000001fff187819 */ /* 0x000fe20000011493 */
[----:B------:R-:W-:Y:S01]  /*4590*/  UMOV UR9, 0x1 ;  /* 0x0000000100097882 */ /* 0x000fe20000000000 */
[----:B------:R-:W-:Y:S01]  /*45a0*/  SHF.R.S32.HI R25, RZ, 0x1f, R140 ;  /* 0x0000001fff197819 */ /* 0x000fe2000001148c */
[----:B------:R-:W-:Y:S01]  /*45b0*/  UMOV UR10, 0xffffffff ;  /* 0xffffffff000a7882 */ /* 0x000fe20000000000 */
[-C--:B------:R-:W-:Y:S02]  /*45c0*/  LEA R130, P4, R147, R162.reuse, 0x2 ;  /* 0x000000a293827211 */ /* 0x080fe400078810ff */
[----:B------:R-:W-:Y:S02]  /*45d0*/  LEA R134, P5, R140, R162, 0x2 ;  /* 0x000000a28c867211 */ /* 0x000fe400078a10ff */
[----:B------:R-:W-:-:S02]  /*45e0*/  LEA.HI R125, R125, R138, RZ, 0x5 ;  /* 0x0000008a7d7d7211 */ /* 0x000fc400078f28ff */
[-C--:B------:R-:W-:Y:S02]  /*45f0*/  LEA.HI.X R148, R148, R32.reuse, R27, 0x2, P1 ;  /* 0x0000002094947211 */ /* 0x080fe400008f141b */
[-C--:B------:R-:W-:Y:S02]  /*4600*/  LEA.HI.X R151, R151, R32.reuse, R26, 0x2, P3 ;  /* 0x0000002097977211 */ /* 0x080fe400018f141a */
[-C--:B------:R-:W-:Y:S02]  /*4610*/  LEA.HI.X R147, R147, R32.reuse, R24, 0x2, P4 ;  /* 0x0000002093937211 */ /* 0x080fe400020f1418 */
[----:B------:R-:W-:Y:S02]  /*4620*/  LEA.HI.X R160, R140, R32, R25, 0x2, P5 ;  /* 0x000000208ca07211 */ /* 0x000fe400028f1419 */
[----:B------:R-:W-:Y:S02]  /*4630*/  SHF.R.S32.HI R27, RZ, 0x1f, R146 ;  /* 0x0000001fff1b7819 */ /* 0x000fe40000011492 */
[----:B------:R-:W-:-:S02]  /*4640*/  SHF.R.S32.HI R26, RZ, 0x1f, R145 ;  /* 0x0000001fff1a7819 */ /* 0x000fc40000011491 */
[-C--:B------:R-:W-:Y:S02]  /*4650*/  LEA R138, P1, R146, R162.reuse, 0x2 ;  /* 0x000000a2928a7211 */ /* 0x080fe400078210ff */
[-C--:B------:R-:W-:Y:S02]  /*4660*/  LEA R30, P3, R145, R162.reuse, 0x2 ;  /* 0x000000a2911e7211 */ /* 0x080fe400078610ff */
[----:B------:R-:W-:Y:S02]  /*4670*/  SHF.R.S32.HI R25, RZ, 0x1f, R144 ;  /* 0x0000001fff197819 */ /* 0x000fe40000011490 */
[----:B------:R-:W-:Y:S02]  /*4680*/  SHF.R.S32.HI R24, RZ, 0x1f, R143 ;  /* 0x0000001fff187819 */ /* 0x000fe4000001148f */
[-C--:B------:R-:W-:Y:S02]  /*4690*/  LEA R29, P4, R144, R162.reuse, 0x2 ;  /* 0x000000a2901d7211 */ /* 0x080fe400078810ff */
[----:B------:R-:W-:-:S02]  /*46a0*/  LEA R150, P5, R143, R162, 0x2 ;  /* 0x000000a28f967211 */ /* 0x000fc400078a10ff */
[-C--:B------:R-:W-:Y:S02]  /*46b0*/  LEA.HI.X R27, R146, R32.reuse, R27, 0x2, P1 ;  /* 0x00000020921b7211 */ /* 0x080fe400008f141b */
[-C--:B------:R-:W-:Y:S02]  /*46c0*/  LEA.HI.X R145, R145, R32.reuse, R26, 0x2, P3 ;  /* 0x0000002091917211 */ /* 0x080fe400018f141a */
[-C--:B------:R-:W-:Y:S02]  /*46d0*/  LEA.HI.X R172, R144, R32.reuse, R25, 0x2, P4 ;  /* 0x0000002090ac7211 */ /* 0x080fe400020f1419 */
[----:B------:R-:W-:Y:S02]  /*46e0*/  LEA.HI.X R116, R143, R32, R24, 0x2, P5 ;  /* 0x000000208f747211 */ /* 0x000fe400028f1418 */
[-C--:B------:R-:W-:Y:S02]  /*46f0*/  LEA R154, P1, R142, R162.reuse, 0x2 ;  /* 0x000000a28e9a7211 */ /* 0x080fe400078210ff */
[----:B------:R-:W-:-:S02]  /*4700*/  LEA R158, P3, R141, R162, 0x2 ;  /* 0x000000a28d9e7211 */ /* 0x000fc400078610ff */
[----:B------:R-:W-:Y:S02]  /*4710*/  SHF.R.S32.HI R26, RZ, 0x1f, R141 ;  /* 0x0000001fff1a7819 */ /* 0x000fe4000001148d */
[----:B------:R-:W-:Y:S02]  /*4720*/  SHF.R.S32.HI R24, RZ, 0x1f, R139 ;  /* 0x0000001fff187819 */ /* 0x000fe4000001148b */
[----:B------:R-:W-:Y:S02]  /*4730*/  LEA R162, P4, R139, R162, 0x2 ;  /* 0x000000a28ba27211 */ /* 0x000fe400078810ff */
[----:B------:R-:W-:Y:S02]  /*4740*/  IADD3 R133, P6, R133, UR6, RZ ;  /* 0x0000000685857c10 */ /* 0x000fe4000ffde0ff */
[----:B------:R-:W-:Y:S02]  /*4750*/  SHF.R.S32.HI R25, RZ, 0x1f, R142 ;  /* 0x0000001fff197819 */ /* 0x000fe4000001148e */
[----:B------:R-:W-:-:S02]  /*4760*/  LEA.HI.X R26, R141, R32, R26, 0x2, P3 ;  /* 0x000000208d1a7211 */ /* 0x000fc400018f141a */
[----:B------:R-:W-:Y:S02]  /*4770*/  LEA.HI.X R24, R139, R32, R24, 0x2, P4 ;  /* 0x000000208b187211 */ /* 0x000fe400020f1418 */
[----:B------:R-:W-:Y:S02]  /*4780*/  IADD3 R131, P5, R131, UR6, RZ ;  /* 0x0000000683837c10 */ /* 0x000fe4000ffbe0ff */
[----:B------:R-:W-:Y:S02]  /*4790*/  IADD3.X R128, R128, UR7, RZ, P6, !PT ;  /* 0x0000000780807c10 */ /* 0x000fe4000b7fe4ff */
[----:B------:R-:W-:Y:S02]  /*47a0*/  LEA R122, P3, R111, R122, 0x3 ;  /* 0x0000007a6f7a7211 */ /* 0x000fe400078618ff */
[----:B------:R-:W-:Y:S02]  /*47b0*/  IADD3 R118, P4, R118, UR6, RZ ;  /* 0x0000000676767c10 */ /* 0x000fe4000ff9e0ff */
[----:B------:R-:W-:-:S02]  /*47c0*/  IADD3 R120, P6, R120, UR6, RZ ;  /* 0x0000000678787c10 */ /* 0x000fc4000ffde0ff */
[----:B------:R-:W-:Y:S02]  /*47d0*/  LEA.HI.X R25, R142, R32, R25, 0x2, P1 ;  /* 0x000000208e197211 */ /* 0x000fe400008f1419 */
[----:B------:R-:W-:Y:S02]  /*47e0*/  CS2R R32, SRZ ;  /* 0x0000000000207805 */ /* 0x000fe4000001ff00 */
[----:B------:R-:W-:Y:S02]  /*47f0*/  IADD3.X R132, R132, UR7, RZ, P5, !PT ;  /* 0x0000000784847c10 */ /* 0x000fe4000affe4ff */
[----:B------:R-:W-:Y:S02]  /*4800*/  IADD3 R166, P1, R122, UR4, RZ ;  /* 0x000000047aa67c10 */ /* 0x000fe4000ff3e0ff */
[----:B------:R-:W-:Y:S02]  /*4810*/  IADD3 R124, P5, R124, UR6, RZ ;  /* 0x000000067c7c7c10 */ /* 0x000fe4000ffbe0ff */
[----:B------:R-:W-:-:S02]  /*4820*/  IADD3.X R136, R136, UR7, RZ, P4, !PT ;  /* 0x0000000788887c10 */ /* 0x000fc4000a7fe4ff */
[----:B------:R-:W-:Y:S02]  /*4830*/  IADD3.X R140, R149, UR7, RZ, P6, !PT ;  /* 0x00000007958c7c10 */ /* 0x000fe4000b7fe4ff */
[----:B------:R-:W-:Y:S02]  /*4840*/  IADD3 R122, P4, R31, UR6, RZ ;  /* 0x000000061f7a7c10 */ /* 0x000fe4000ff9e0ff */
[----:B------:R-:W-:Y:S02]  /*4850*/  IADD3 R126, P6, R126, UR6, RZ ;  /* 0x000000067e7e7c10 */ /* 0x000fe4000ffde0ff */
[----:B------:R-:W-:Y:S02]  /*4860*/  IADD3.X R144, R152, UR7, RZ, P5, !PT ;  /* 0x0000000798907c10 */ /* 0x000fe4000affe4ff */
[----:B------:R-:W-:Y:S02]  /*4870*/  IADD3.X R148, R148, UR7, RZ, P4, !PT ;  /* 0x0000000794947c10 */ /* 0x000fe4000a7fe4ff */
[----:B------:R-:W-:-:S02]  /*4880*/  IADD3.X R152, R151, UR7, RZ, P6, !PT ;  /* 0x0000000797987c10 */ /* 0x000fc4000b7fe4ff */
[----:B------:R-:W-:Y:S02]  /*4890*/  IADD3 R130, P5, R130, UR6, RZ ;  /* 0x0000000682827c10 */ /* 0x000fe4000ffbe0ff */
[----:B------:R-:W-:Y:S02]  /*48a0*/  IADD3 R134, P4, R134, UR6, RZ ;  /* 0x0000000686867c10 */ /* 0x000fe4000ff9e0ff */
[----:B------:R-:W-:Y:S02]  /*48b0*/  IADD3 R138, P6, R138, UR6, RZ ;  /* 0x000000068a8a7c10 */ /* 0x000fe4000ffde0ff */
[----:B------:R-:W-:Y:S02]  /*48c0*/  IADD3.X R156, R147, UR7, RZ, P5, !PT ;  /* 0x00000007939c7c10 */ /* 0x000fe4000affe4ff */
[----:B------:R-:W-:Y:S02]  /*48d0*/  IADD3.X R160, R160, UR7, RZ, P4, !PT ;  /* 0x00000007a0a07c10 */ /* 0x000fe4000a7fe4ff */
[----:B------:R-:W-:-:S02]  /*48e0*/  IADD3.X R164, R27, UR7, RZ, P6, !PT ;  /* 0x000000071ba47c10 */ /* 0x000fc4000b7fe4ff */
[----:B------:R-:W-:Y:S02]  /*48f0*/  IADD3 R142, P5, R30, UR6, RZ ;  /* 0x000000061e8e7c10 */ /* 0x000fe4000ffbe0ff */
[----:B------:R-:W-:Y:S02]  /*4900*/  CS2R R30, SRZ ;  /* 0x00000000001e7805 */ /* 0x000fe4000001ff00 */
[----:B------:R-:W-:Y:S02]  /*4910*/  IADD3 R146, P4, R29, UR6, RZ ;  /* 0x000000061d927c10 */ /* 0x000fe4000ff9e0ff */
[----:B------:R-:W-:Y:S02]  /*4920*/  IADD3 R150, P6, R150, UR6, RZ ;  /* 0x0000000696967c10 */ /* 0x000fe4000ffde0ff */
[----:B------:R-:W-:Y:S02]  /*4930*/  SHF.R.S32.HI R190, RZ, 0x1f, R111 ;  /* 0x0000001fffbe7819 */ /* 0x000fe4000001146f */
[----:B------:R-:W-:-:S02]  /*4940*/  IADD3.X R168, R145, UR7, RZ, P5, !PT ;  /* 0x0000000791a87c10 */ /* 0x000fc4000affe4ff */
[----:B------:R-:W-:Y:S02]  /*4950*/  IADD3.X R172, R172, UR7, RZ, P4, !PT ;  /* 0x00000007acac7c10 */ /* 0x000fe4000a7fe4ff */
[----:B------:R-:W-:Y:S02]  /*4960*/  IADD3.X R116, R116, UR7, RZ, P6, !PT ;  /* 0x0000000774747c10 */ /* 0x000fe4000b7fe4ff */
[----:B------:R-:W-:Y:S02]  /*4970*/  IADD3 R154, P5, R154, UR6, RZ ;  /* 0x000000069a9a7c10 */ /* 0x000fe4000ffbe0ff */
[----:B------:R-:W-:Y:S02]  /*4980*/  IADD3 R158, P4, R158, UR6, RZ ;  /* 0x000000069e9e7c10 */ /* 0x000fe4000ff9e0ff */
[----:B------:R-:W-:Y:S02]  /*4990*/  IADD3 R162, P6, R162, UR6, RZ ;  /* 0x00000006a2a27c10 */ /* 0x000fe4000ffde0ff */
[----:B------:R-:W-:-:S02]  /*49a0*/  SHF.R.S32.HI R127, RZ, 0x1f, R18 ;  /* 0x0000001fff7f7819 */ /* 0x000fc40000011412 */
[----:B------:R-:W-:Y:S02]  /*49b0*/  SHF.R.S32.HI R117, RZ, 0x1f, R16 ;  /* 0x0000001fff757819 */ /* 0x000fe40000011410 */
[----:B------:R-:W-:Y:S02]  /*49c0*/  SHF.R.S32.HI R125, RZ, 0x5, R125 ;  /* 0x00000005ff7d7819 */ /* 0x000fe4000001147d */
[----:B------:R-:W-:Y:S02]  /*49d0*/  LEA.HI.X R167, R111, R167, R190, 0x3, P3 ;  /* 0x000000a76fa77211 */ /* 0x000fe400018f1cbe */
[----:B------:R-:W-:Y:S02]  /*49e0*/  SHF.R.S32.HI R198, RZ, 0x1f, R103 ;  /* 0x0000001fffc67819 */ /* 0x000fe40000011467 */
[----:B------:R-:W-:Y:S02]  /*49f0*/  SHF.R.S32.HI R157, RZ, 0x1f, R102 ;  /* 0x0000001fff9d7819 */ /* 0x000fe40000011466 */
[----:B------:R-:W-:-:S02]  /*4a00*/  SHF.R.S32.HI R202, RZ, 0x1f, R101 ;  /* 0x0000001fffca7819 */ /* 0x000fc40000011465 */
[----:B------:R-:W-:Y:S02]  /*4a10*/  SHF.R.S32.HI R155, RZ, 0x1f, R20 ;  /* 0x0000001fff9b7819 */ /* 0x000fe40000011414 */
[----:B------:R-:W-:Y:S02]  /*4a20*/  SHF.R.S32.HI R153, RZ, 0x1f, R100 ;  /* 0x0000001fff997819 */ /* 0x000fe40000011464 */
[----:B------:R-:W-:Y:S02]  /*4a30*/  SHF.R.S32.HI R208, RZ, 0x1f, R99 ;  /* 0x0000001fffd07819 */ /* 0x000fe40000011463 */
        /* <DEDUP_REMOVED lines=22> */
[----:B------:R-:W-:Y:S02]  /*4ba0*/  IADD3.X R178, R25, UR7, RZ, P5, !PT ;  /* 0x0000000719b27c10 */ /* 0x000fe4000affe4ff */
[----:B------:R-:W-:Y:S02]  /*4bb0*/  IADD3.X R174, R26, UR7, RZ, P4, !PT ;  /* 0x000000071aae7c10 */ /* 0x000fe4000a7fe4ff */
[----:B------:R-:W-:Y:S02]  /*4bc0*/  CS2R R26, SRZ ;  /* 0x00000000001a7805 */ /* 0x000fe4000001ff00 */
[----:B------:R-:W-:Y:S02]  /*4bd0*/  IADD3.X R176, R24, UR7, RZ, P6, !PT ;  /* 0x0000000718b07c10 */ /* 0x000fe4000b7fe4ff */
[----:B------:R-:W-:-:S02]  /*4be0*/  CS2R R24, SRZ ;  /* 0x0000000000187805 */ /* 0x000fc4000001ff00 */
[C---:B------:R-:W-:Y:S01]  /*4bf0*/  SHF.L.U64.HI R119, R121.reuse, 0x2, R28 ;  /* 0x0000000279777819 */ /* 0x040fe2000001021c */
[----:B------:R-:W-:Y:S01]  /*4c00*/  IMAD.SHL.U32 R121, R121, 0x4, RZ ;  /* 0x0000000479797824 */ /* 0x000fe200078e00ff */
[----:B------:R-:W-:Y:S02]  /*4c10*/  SHF.L.U64.HI R238, R18, 0x2, R127 ;  /* 0x0000000212ee7819 */ /* 0x000fe4000001027f */
[----:B------:R-:W-:Y:S02]  /*4c20*/  CS2R R28, SRZ ;  /* 0x00000000001c7805 */ /* 0x000fe4000001ff00 */
[----:B------:R-:W-:Y:S01]  /*4c30*/  SHF.L.U64.HI R242, R16, 0x2, R117 ;  /* 0x0000000210f27819 */ /* 0x000fe20000010275 */
[----:B------:R-:W-:Y:S01]  /*4c40*/  VIADD R117, R125, 0xfffffffe ;  /* 0xfffffffe7d757836 */ /* 0x000fe20000000000 */
[----:B------:R-:W-:Y:S02]  /*4c50*/  IADD3.X R167, R167, UR5, RZ, P1, !PT ;  /* 0x00000005a7a77c10 */ /* 0x000fe40008ffe4ff */
[----:B------:R-:W-:-:S02]  /*4c60*/  SHF.L.U64.HI R190, R111, 0x2, R190 ;  /* 0x000000026fbe7819 */ /* 0x000fc400000102be */
[----:B------:R-:W-:Y:S02]  /*4c70*/  SHF.L.U64.HI R198, R103, 0x2, R198 ;  /* 0x0000000267c67819 */ /* 0x000fe400000102c6 */
[----:B------:R-:W-:Y:S02]  /*4c80*/  SHF.L.U64.HI R200, R102, 0x2, R157 ;  /* 0x0000000266c87819 */ /* 0x000fe4000001029d */
[----:B------:R-:W-:Y:S02]  /*4c90*/  SHF.L.U64.HI R202, R101, 0x2, R202 ;  /* 0x0000000265ca7819 */ /* 0x000fe400000102ca */
[----:B------:R-:W-:Y:S02]  /*4ca0*/  SHF.L.U64.HI R204, R20, 0x2, R155 ;  /* 0x0000000214cc7819 */ /* 0x000fe4000001029b */
[----:B------:R-:W-:Y:S02]  /*4cb0*/  SHF.L.U64.HI R206, R100, 0x2, R153 ;  /* 0x0000000264ce7819 */ /* 0x000fe40000010299 */
        /* <DEDUP_REMOVED lines=22> */
[----:B------:R-:W-:-:S07]  /*4e20*/  SHF.L.U64.HI R129, R8, 0x2, R129 ;  /* 0x0000000208817819 */ /* 0x000fce0000010281 */
.L_x_1:
[----:B------:R-:W-:Y:S01]  /*4e30*/  UIADD3 UR10, UR10, 0x1, URZ ;  /* 0x000000010a0a7890 */ /* 0x000fe2000fffe03f */
[----:B------:R-:W-:-:S04]  /*4e40*/  DEPBAR.LE SB0, 0x2 ;  /* 0x000080800000791a */ /* 0x000fc80000000000 */
[----:B------:R-:W-:Y:S01]  /*4e50*/  BAR.SYNC.DEFER_BLOCKING 0x0 ;  /* 0x0000000000007b1d */ /* 0x000fe20000010000 */
[----:B------:R-:W-:Y:S01]  /*4e60*/  UISETP.GT.AND UP0, UPT, UR10, 0x2, UPT ;  /* 0x000000020a00788c */ /* 0x000fe2000bf04270 */
[----:B------:R-:W-:Y:S01]  /*4e70*/  ISETP.GT.AND P3, PT, R170, RZ, PT ;  /* 0x000000ffaa00720c */ /* 0x000fe20003f64270 */
[----:B------:R-:W-:Y:S01]  /*4e80*/  UIADD3 UR9, UR9, 0x1, URZ ;  /* 0x0000000109097890 */ /* 0x000fe2000fffe03f */
[----:B------:R-:W-:Y:S01]  /*4e90*/  ISETP.GE.AND P1, PT, R180, R117, PT ;  /* 0x00000075b400720c */ /* 0x000fe20003f26270 */
[----:B------:R-:W-:Y:S01]  /*4ea0*/  USEL UR10, UR10, URZ, !UP0 ;  /* 0x0000003f0a0a7287 */ /* 0x000fe2000c000000 */
[----:B------:R-:W-:Y:S01]  /*4eb0*/  SEL R135, RZ, 0x4, !P3 ;  /* 0x00000004ff877807 */ /* 0x000fe20005800000 */
[----:B------:R-:W-:Y:S01]  /*4ec0*/  UMOV UR7, 0x40000040 ;  /* 0x4000004000077882 */ /* 0x000fe20000000000 */
[C---:B------:R-:W-:Y:S01]  /*4ed0*/  ISETP.GT.AND P3, PT, R170.reuse, 0x1, PT ;  /* 0x00000001aa00780c */ /* 0x040fe20003f64270 */
[----:B------:R-:W-:Y:S01]  /*4ee0*/  ULEA UR5, UR10, UR8, 0xd ;  /* 0x000000080a057291 */ /* 0x000fe2000f8e683f */
[----:B------:R-:W-:Y:S01]  /*4ef0*/  SEL R135, R135, RZ, !P1 ;  /* 0x000000ff87877207 */ /* 0x000fe20004800000 */
[----:B------:R-:W-:Y:S01]  /*4f00*/  ULEA UR4, UR10, UR8, 0xe ;  /* 0x000000080a047291 */ /* 0x000fe2000f8e703f */
[C---:B------:R-:W-:Y:S01]  /*4f10*/  ISETP.GT.AND P4, PT, R170.reuse, 0x2, PT ;  /* 0x00000002aa00780c */ /* 0x040fe20003f84270 */
[----:B------:R-:W-:Y:S01]  /*4f20*/  UIADD3 UR5, UR5, 0xc000, URZ ;  /* 0x0000c00005057890 */ /* 0x000fe2000fffe03f */
[----:B------:R-:W-:Y:S01]  /*4f30*/  SEL R137, RZ, 0x4, !P3 ;  /* 0x00000004ff897807 */ /* 0x000fe20005800000 */
[----:B------:R-:W-:Y:S01]  /*4f40*/  USHF.R.U32.HI UR4, URZ, 0x4, UR4 ;  /* 0x000000043f047899 */ /* 0x000fe20008011604 */
[----:B------:R-:W-:Y:S01]  /*4f50*/  ISETP.NE.U32.AND P5, PT, R135, RZ, PT ;  /* 0x000000ff8700720c */ /* 0x000fe20003fa5070 */
[----:B------:R-:W-:Y:S01]  /*4f60*/  USHF.R.U32.HI UR5, URZ, 0x4, UR5 ;  /* 0x000000043f057899 */ /* 0x000fe20008011605 */
[----:B------:R-:W-:Y:S01]  /*4f70*/  SEL R135, RZ, 0x4, !P4 ;  /* 0x00000004ff877807 */ /* 0x000fe20006000000 */
[----:B------:R-:W-:Y:S01]  /*4f80*/  USGXT.U32 UR4, UR4, 0xe ;  /* 0x0000000e0404789a */ /* 0x000fe20008000000 */
[-C--:B------:R-:W-:Y:S01]  /*4f90*/  IADD3 R182, P4, R7, R166.reuse, RZ ;  /* 0x000000a607b67210 */ /* 0x080fe20007f9e0ff */
[----:B------:R-:W-:Y:S01]  /*4fa0*/  USGXT.U32 UR6, UR5, 0xe ;  /* 0x0000000e0506789a */ /* 0x000fe20008000000 */
[----:B------:R-:W-:Y:S01]  /*4fb0*/  SEL R137, R137, RZ, !P1 ;  /* 0x000000ff89897207 */ /* 0x000fe20004800000 */
[----:B------:R-:W-:Y:S01]  /*4fc0*/  UIADD3 UR12, UP0, UR4, 0x2, URZ ;  /* 0x00000002040c7890 */ /* 0x000fe2000ff1e03f */
[----:B------:R-:W-:Y:S01]  /*4fd0*/  WARPGROUP.ARRIVE ;  /* 0x00000000000079c5 */ /* 0x000fe20000000000 */
[----:B------:R-:W-:Y:S01]  /*4fe0*/  UMOV UR5, 0x40000040 ;  /* 0x4000004000057882 */ /* 0x000fe20000000000 */
[----:B------:R-:W-:Y:S01]  /*4ff0*/  UIADD3 UR14, UP1, UR6, 0x2, URZ ;  /* 0x00000002060e7890 */ /* 0x000fe2000ff3e03f */
[----:B------:R-:W-:Y:S01]  /*5000*/  SEL R135, R135, RZ, !P1 ;  /* 0x000000ff87877207 */ /* 0x000fe20004800000 */
[----:B------:R-:W-:Y:S01]  /*5010*/  IMAD.X R183, R167, 0x1, R114, P4 ;  /* 0x00000001a7b77824 */ /* 0x000fe200020e0672 */
[----:B------:R-:W-:Y:S01]  /*5020*/  ISETP.NE.U32.AND P3, PT, R137, RZ, PT ;  /* 0x000000ff8900720c */ /* 0x000fe20003f65070 */
[----:B------:R-:W-:Y:S01]  /*5030*/  HGMMA.64x64x8.F32.TF32 R56, gdesc[UR4], R56 ;  /* 0x04e00000043879f0 */ /* 0x000fe20008702838 */
[----:B------:R-:W-:Y:S01]  /*5040*/  UMOV UR4, URZ ;  /* 0x0000003f00047c82 */ /* 0x000fe20008000000 */
[----:B------:R-:W-:Y:S01]  /*5050*/  UMOV UR5, URZ ;  /* 0x0000003f00057c82 */ /* 0x000fe20008000000 */
[----:B------:R-:W-:Y:S01]  /*5060*/  UIADD3.X UR13, UR4, 0x40000040, URZ, UP0, !UPT ;  /* 0x40000040040d7890 */ /* 0x000fe200087fe43f */
[----:B------:R-:W-:Y:S01]  /*5070*/  ISETP.GT.AND P6, PT, R170, 0x3, PT ;  /* 0x00000003aa00780c */ /* 0x000fe20003fc4270 */
[----:B------:R-:W-:Y:S01]  /*5080*/  UIADD3.X UR15, UR5, 0x40000040, URZ, UP1, !UPT ;  /* 0x40000040050f7890 */ /* 0x000fe20008ffe43f */
[----:B------:R-:W-:Y:S01]  /*5090*/  ISETP.NE.U32.AND P4, PT, R135, RZ, PT ;  /* 0x000000ff8700720c */ /* 0x000fe20003f85070 */
[----:B------:R-:W-:Y:S01]  /*50a0*/  UIADD3.64 UR20, UR12, 0x2, URZ ;  /* 0x000000020c147897 */ /* 0x000fe2000fffe03f */
[----:B------:R-:W-:Y:S01]  /*50b0*/  SEL R137, RZ, 0x4, !P6 ;  /* 0x00000004ff897807 */ /* 0x000fe20007000000 */
[----:B------:R-:W-:Y:S01]  /*50c0*/  UIADD3.64 UR22, UR14, 0x2, URZ ;  /* 0x000000020e167897 */ /* 0x000fe2000fffe03f */
[----:B------:R-:W-:Y:S01]  /*50d0*/  LEA R188, P6, R8, R166, 0x2 ;  /* 0x000000a608bc7211 */ /* 0x000fe200078c10ff */
[----:B------:R-:W-:Y:S01]  /*50e0*/  UIADD3.64 UR24, UR12, 0x4, URZ ;  /* 0x000000040c187897 */ /* 0x000fe2000fffe03f */
[----:B------:R-:W-:Y:S01]  /*50f0*/  SEL R137, R137, RZ, !P1 ;  /* 0x000000ff89897207 */ /* 0x000fe20004800000 */
[----:B------:R-:W-:Y:S01]  /*5100*/  UIADD3.64 UR26, UR14, 0x4, URZ ;  /* 0x000000040e1a7897 */ /* 0x000fe2000fffe03f */
[----:B------:R-:W-:Y:S01]  /*5110*/  VIADD R180, R180, 0x1 ;  /* 0x00000001b4b47836 */ /* 0x000fe20000000000 */
[----:B------:R-:W-:Y:S01]  /*5120*/  UIADD3.64 UR4, UR12, 0x1fe, URZ ;  /* 0x000001fe0c047897 */ /* 0x000fe2000fffe03f */
[----:B------:R-:W-:Y:S01]  /*5130*/  IMAD.X R189, R167, 0x1, R129, P6 ;  /* 0x00000001a7bd7824 */ /* 0x000fe200030e0681 */
[----:B------:R-:W-:Y:S01]  /*5140*/  UISETP.GT.AND UP0, UPT, UR9, 0x2, UPT ;  /* 0x000000020900788c */ /* 0x000fe2000bf04270 */
[----:B------:R-:W-:-:S03]  /*5150*/  ISETP.GT.AND P6, PT, R170, 0x5, PT ;  /* 0x00000005aa00780c */ /* 0x000fc60003fc4270 */
[----:B------:R-:W-:Y:S01]  /*5160*/  USEL UR9, UR9, URZ, !UP0 ;  /* 0x0000003f09097287 */ /* 0x000fe2000c000000 */
[----:B------:R-:W-:Y:S04]  /*5170*/  HGMMA.64x64x8.F32.TF32 R56, gdesc[UR12], R56 ;  /* 0x04e000000c3879f0 */ /* 0x000fe80008702838 */
[----:B------:R-:W-:Y:S01]  /*5180*/  HGMMA.64x64x8.F32.TF32 R56, gdesc[UR20], R56 ;  /* 0x04e00000143879f0 */ /* 0x000fe20008702838 */
[----:B------:R-:W-:-:S03]  /*5190*/  UIADD3.64 UR20, UR12, 0x202, URZ ;  /* 0x000002020c147897 */ /* 0x000fc6000fffe03f */
[----:B------:R-:W-:Y:S04]  /*51a0*/  HGMMA.64x64x8.F32.TF32 R56, gdesc[UR24], R56 ;  /* 0x04e00000183879f0 */ /* 0x000fe80008702838 */
[----:B------:R-:W-:Y:S01]  /*51b0*/  HGMMA.64x64x8.F32.TF32 R24, gdesc[UR4], R24 ;  /* 0x04e00000041879f0 */ /* 0x000fe20008702818 */
[----:B------:R-:W-:Y:S01]  /*51c0*/  UIADD3.64 UR4, UR12, 0x200, URZ ;  /* 0x000002000c047897 */ /* 0x000fe2000fffe03f */
[----:B------:R-:W-:Y:S01]  /*51d0*/  UMOV UR6, UR14 ;  /* 0x0000000e00067c82 */ /* 0x000fe20008000000 */
[----:B------:R-:W-:-:S07]  /*51e0*/  UMOV UR7, UR15 ;  /* 0x0000000f00077c82 */ /* 0x000fce0008000000 */
[----:B------:R-:W-:Y:S01]  /*51f0*/  HGMMA.64x64x8.F32.TF32 R24, gdesc[UR4], R24 ;  /* 0x04e00000041879f0 */ /* 0x000fe20008702818 */
[----:B------:R-:W-:Y:S01]  /*5200*/  UIADD3.64 UR4, UR12, 0x204, URZ ;  /* 0x000002040c047897 */ /* 0x000fe2000fffe03f */
[----:B------:R-:W-:Y:S01]  /*5210*/  UMOV UR6, UR26 ;  /* 0x0000001a00067c82 */ /* 0x000fe20008000000 */
[----:B------:R-:W-:Y:S01]  /*5220*/  UMOV UR7, UR27 ;  /* 0x0000001b00077c82 */ /* 0x000fe20008000000 */
[----:B------:R-:W-:Y:S06]  /*5230*/  HGMMA.64x64x8.F32.TF32 R24, gdesc[UR20], R24 ;  /* 0x04e00000141879f0 */ /* 0x000fec0008702818 */
[----:B------:R-:W-:Y:S01]  /*5240*/  HGMMA.64x64x8.F32.TF32 R24, gdesc[UR4], R24, gsb0 ;  /* 0x04e00000041879f0 */ /* 0x000fe20008002818 */
[----:B------:R-:W-:-:S06]  /*5250*/  ULEA UR4, UR9, UR8, 0xe ;  /* 0x0000000809047291 */ /* 0x000fcc000f8e703f */
[----:B------:R-:W-:Y:S01]  /*5260*/  VIADD R135, R6, UR4 ;  /* 0x0000000406877c36 */ /* 0x000fe20008000000 */
[----:B------:R-:W-:Y:S02]  /*5270*/  WARPGROUP.DEPBAR.LE gsb0, 0x1 ;  /* 0x00008000000079c5 */ /* 0x000fe40000010100 */
[----:B------:R-:W-:Y:S06]  /*5280*/  BAR.SYNC.DEFER_BLOCKING 0x0 ;  /* 0x0000000000007b1d */ /* 0x000fec0000010000 */
[----:B------:R-:W-:Y:S01]  /*5290*/  @!PT LDS RZ, [RZ] ;  /* 0x00000000fffff984 */ /* 0x000fe20000000800 */
[----:B------:R-:W-:Y:S01]  /*52a0*/  @!PT LDS RZ, [RZ] ;  /* 0x00000000fffff984 */ /* 0x000fe20000000800 */
[----:B------:R-:W-:Y:S01]  /*52b0*/  @!PT LDS RZ, [RZ] ;  /* 0x00000000fffff984 */ /* 0x000fe20000000800 */
[----:B------:R-:W-:Y:S01]  /*52c0*/  LDGSTS.E [R135], desc[UR16][R166.64], P5 ;  /* 0x00000000a6877fae */ /* 0x000fe2000a921850 */
[----:B------:R-:W-:-:S03]  /*52d0*/  ISETP.GT.AND P5, PT, R170, 0x4, PT ;  /* 0x00000004aa00780c */ /* 0x000fc60003fa4270 */
[----:B------:R1:W-:Y:S01]  /*52e0*/  LDGSTS.E [R135+0x4], desc[UR16][R182.64], P3 ;  /* 0x00004000b6877fae */ /* 0x0003e20009921850 */
[----:B------:R-:W-:Y:S02]  /*52f0*/  SEL R139, RZ, 0x4, !P5 ;  /* 0x00000004ff8b7807 */ /* 0x000fe40006800000 */
[----:B------:R-:W-:Y:S01]  /*5300*/  ISETP.NE.U32.AND P5, PT, R137, RZ, PT ;  /* 0x000000ff8900720c */ /* 0x000fe20003fa5070 */
[----:B------:R2:W-:Y:S01]  /*5310*/  LDGSTS.E [R135+0x8], desc[UR16][R188.64], P4 ;  /* 0x00008000bc877fae */ /* 0x0005e2000a121850 */
[----:B------:R-:W-:Y:S02]  /*5320*/  LEA R184, P3, R9, R166, 0x2 ;  /* 0x000000a609b87211 */ /* 0x000fe400078610ff */
[----:B------:R-:W-:Y:S02]  /*5330*/  SEL R139, R139, RZ, !P1 ;  /* 0x000000ff8b8b7207 */ /* 0x000fe40004800000 */
[----:B------:R-:W-:Y:S01]  /*5340*/  SEL R137, RZ, 0x4, !P6 ;  /* 0x00000004ff897807 */ /* 0x000fe20007000000 */
[----:B------:R-:W-:Y:S01]  /*5350*/  IMAD.X R185, R167, 0x1, R127, P3 ;  /* 0x00000001a7b97824 */ /* 0x000fe200018e067f */
[----:B------:R-:W-:-:S02]  /*5360*/  ISETP.NE.U32.AND P3, PT, R139, RZ, PT ;  /* 0x000000ff8b00720c */ /* 0x000fc40003f65070 */
[C---:B------:R-:W-:Y:S02]  /*5370*/  ISETP.GT.AND P6, PT, R170.reuse, 0x6, PT ;  /* 0x00000006aa00780c */ /* 0x040fe40003fc4270 */
[-C--:B------:R-:W-:Y:S01]  /*5380*/  LEA R186, P4, R7, R166.reuse, 0x2 ;  /* 0x000000a607ba7211 */ /* 0x080fe200078810ff */
[----:B------:R3:W-:Y:S01]  /*5390*/  LDGSTS.E [R135+0xc], desc[UR16][R184.64], P5 ;  /* 0x0000c000b8877fae */ /* 0x0007e2000a921850 */
[----:B------:R-:W-:Y:S02]  /*53a0*/  SEL R137, R137, RZ, !P1 ;  /* 0x000000ff89897207 */ /* 0x000fe40004800000 */
[----:B------:R-:W-:Y:S01]  /*53b0*/  SEL R139, RZ, 0x4, !P6 ;  /* 0x00000004ff8b7807 */ /* 0x000fe20007000000 */
[----:B------:R-:W-:Y:S01]  /*53c0*/  IMAD.X R187, R167, 0x1, R252, P4 ;  /* 0x00000001a7bb7824 */ /* 0x000fe200020e06fc */
[----:B-1----:R-:W-:Y:S02]  /*53d0*/  LEA R182, P4, R11, R166, 0x2 ;  /* 0x000000a60bb67211 */ /* 0x002fe400078810ff */
[----:B------:R-:W-:Y:S01]  /*53e0*/  ISETP.NE.U32.AND P5, PT, R137, RZ, PT ;  /* 0x000000ff8900720c */ /* 0x000fe20003fa5070 */
[----:B------:R-:W-:Y:S01]  /*53f0*/  VIADD R137, R23, UR4 ;  /* 0x0000000417897c36 */ /* 0x000fe20008000000 */
[----:B------:R-:W-:Y:S01]  /*5400*/  SEL R139, R139, RZ, !P1 ;  /* 0x000000ff8b8b7207 */ /* 0x000fe20004800000 */
[----:B------:R-:W-:Y:S01]  /*5410*/  IMAD.X R183, R167, 0x1, R250, P4 ;  /* 0x00000001a7b77824 */ /* 0x000fe200020e06fa */
[----:B------:R-:W-:-:S02]  /*5420*/  ISETP.GT.AND P6, PT, R170, 0x7, PT ;  /* 0x00000007aa00780c */ /* 0x000fc40003fc4270 */
[----:B------:R-:W-:Y:S01]  /*5430*/  ISETP.NE.U32.AND P4, PT, R139, RZ, PT ;  /* 0x000000ff8b00720c */ /* 0x000fe20003f85070 */
[----:B------:R1:W-:Y:S01]  /*5440*/  LDGSTS.E [R137], desc[UR16][R186.64], P3 ;  /* 0x00000000ba897fae */ /* 0x0003e20009921850 */
[----:B------:R-:W-:Y:S02]  /*5450*/  SEL R139, RZ, 0x4, !P6 ;  /* 0x00000004ff8b7807 */ /* 0x000fe40007000000 */
[----:B------:R-:W-:Y:S02]  /*5460*/  ISETP.GT.AND P6, PT, R170, 0x8, PT ;  /* 0x00000008aa00780c */ /* 0x000fe40003fc4270 */
[-C--:B--2---:R-:W-:Y:S01]  /*5470*/  LEA R188, P3, R13, R166.reuse, 0x2 ;  /* 0x000000a60dbc7211 */ /* 0x084fe200078610ff */
[----:B------:R2:W-:Y:S01]  /*5480*/  LDGSTS.E [R137+0x4], desc[UR16][R182.64], P5 ;  /* 0x00004000b6897fae */ /* 0x0005e2000a921850 */
[----:B------:R-:W-:Y:S02]  /*5490*/  SEL R139, R139, RZ, !P1 ;  /* 0x000000ff8b8b7207 */ /* 0x000fe40004800000 */
[----:B---3--:R-:W-:Y:S01]  /*54a0*/  SEL R135, RZ, 0x4, !P6 ;  /* 0x00000004ff877807 */ /* 0x008fe20007000000 */
[----:B------:R-:W-:Y:S01]  /*54b0*/  IMAD.X R189, R167, 0x1, R248, P3 ;  /* 0x00000001a7bd7824 */ /* 0x000fe200018e06f8 */
[----:B------:R-:W-:-:S02]  /*54c0*/  LEA R184, P3, R21, R166, 0x2 ;  /* 0x000000a615b87211 */ /* 0x000fc400078610ff */
[----:B------:R-:W-:Y:S02]  /*54d0*/  ISETP.NE.U32.AND P5, PT, R139, RZ, PT ;  /* 0x000000ff8b00720c */ /* 0x000fe40003fa5070 */
[----:B------:R-:W-:Y:S01]  /*54e0*/  SEL R135, R135, RZ, !P1 ;  /* 0x000000ff87877207 */ /* 0x000fe20004800000 */
[----:B------:R-:W-:Y:S01]  /*54f0*/  IMAD.X R185, R167, 0x1, R246, P3 ;  /* 0x00000001a7b97824 */ /* 0x000fe200018e06f6 */
[C---:B------:R-:W-:Y:S01]  /*5500*/  ISETP.GT.AND P6, PT, R170.reuse, 0x9, PT ;  /* 0x00000009aa00780c */ /* 0x040fe20003fc4270 */
[----:B------:R3:W-:Y:S01]  /*5510*/  LDGSTS.E [R137+0x8], desc[UR16][R188.64], P4 ;  /* 0x00008000bc897fae */ /* 0x0007e2000a121850 */
[----:B------:R-:W-:Y:S02]  /*5520*/  ISETP.NE.U32.AND P3, PT, R135, RZ, PT ;  /* 0x000000ff8700720c */ /* 0x000fe40003f65070 */
[----:B------:R-:W-:Y:S02]  /*5530*/  SEL R135, RZ, 0x4, !P6 ;  /* 0x00000004ff877807 */ /* 0x000fe40007000000 */
[----:B------:R-:W-:-:S02]  /*5540*/  ISETP.GT.AND P6, PT, R170, 0xa, PT ;  /* 0x0000000aaa00780c */ /* 0x000fc40003fc4270 */
[-C--:B-1----:R-:W-:Y:S01]  /*5550*/  LEA R186, P4, R15, R166.reuse, 0x2 ;  /* 0x000000a60fba7211 */ /* 0x082fe200078810ff */
[----:B------:R1:W-:Y:S01]  /*5560*/  LDGSTS.E [R137+0xc], desc[UR16][R184.64], P5 ;  /* 0x0000c000b8897fae */ /* 0x0003e2000a921850 */
[----:B------:R-:W-:Y:S02]  /*5570*/  SEL R135, R135, RZ, !P1 ;  /* 0x000000ff87877207 */ /* 0x000fe40004800000 */
[----:B------:R-:W-:Y:S01]  /*5580*/  SEL R139, RZ, 0x4, !P6 ;  /* 0x00000004ff8b7807 */ /* 0x000fe20007000000 */
[----:B------:R-:W-:Y:S01]  /*5590*/  IMAD.X R187, R167, 0x1, R244, P4 ;  /* 0x00000001a7bb7824 */ /* 0x000fe200020e06f4 */
[----:B--2---:R-:W-:Y:S02]  /*55a0*/  LEA R182, P4, R16, R166, 0x2 ;  /* 0x000000a610b67211 */ /* 0x004fe400078810ff */
        /* <DEDUP_REMOVED lines=9> */
[-C--:B---3--:R-:W-:Y:S01]  /*5640*/  LEA R188, P3, R17, R166.reuse, 0x2 ;  /* 0x000000a611bc7211 */ /* 0x088fe200078610ff */
[----:B------:R3:W-:Y:S01]  /*5650*/  LDGSTS.E [R135+0x4], desc[UR16][R182.64], P5 ;  /* 0x00004000b6877fae */ /* 0x0007e2000a921850 */
[----:B------:R-:W-:Y:S02]  /*5660*/  SEL R139, R139, RZ, !P1 ;  /* 0x000000ff8b8b7207 */ /* 0x000fe40004800000 */
[----:B-1----:R-:W-:Y:S01]  /*5670*/  SEL R137, RZ, 0x4, !P6 ;  /* 0x00000004ff897807 */ /* 0x002fe20007000000 */
        /* <DEDUP_REMOVED lines=10> */
[-C--:B--2---:R-:W-:Y:S01]  /*5720*/  LEA R186, P4, R10, R166.reuse, 0x2 ;  /* 0x000000a60aba7211 */ /* 0x084fe200078810ff */
[----:B------:R2:W-:Y:S01]  /*5730*/  LDGSTS.E [R135+0xc], desc[UR16][R184.64], P5 ;  /* 0x0000c000b8877fae */ /* 0x0005e2000a921850 */
[----:B------:R-:W-:Y:S02]  /*5740*/  SEL R137, R137, RZ, !P1 ;  /* 0x000000ff89897207 */ /* 0x000fe40004800000 */
[----:B------:R-:W-:Y:S01]  /*5750*/  SEL R139, RZ, 0x4, !P6 ;  /* 0x00000004ff8b7807 */ /* 0x000fe20007000000 */
[----:B------:R-:W-:Y:S01]  /*5760*/  IMAD.X R187, R167, 0x1, R236, P4 ;  /* 0x00000001a7bb7824 */ /* 0x000fe200020e06ec */
[----:B---3--:R-:W-:Y:S02]  /*5770*/  LEA R182, P4, R19, R166, 0x2 ;  /* 0x000000a613b67211 */ /* 0x008fe400078810ff */
        /* <DEDUP_REMOVED lines=9> */
[-C--:B-1----:R-:W-:Y:S01]  /*5810*/  LEA R188, P3, R22, R166.reuse, 0x2 ;  /* 0x000000a616bc7211 */ /* 0x082fe200078610ff */
[----:B------:R1:W-:Y:S01]  /*5820*/  LDGSTS.E [R137+0x4], desc[UR16][R182.64], P5 ;  /* 0x00004000b6897fae */ /* 0x0003e2000a921850 */
[----:B------:R-:W-:Y:S02]  /*5830*/  SEL R139, R139, RZ, !P1 ;  /* 0x000000ff8b8b7207 */ /* 0x000fe40004800000 */
[----:B--2---:R-:W-:Y:S01]  /*5840*/  SEL R135, RZ, 0x4, !P6 ;  /* 0x00000004ff877807 */ /* 0x004fe20007000000 */
        /* <DEDUP_REMOVED lines=10> */
[-C--:B---3--:R-:W-:Y:S01]  /*58f0*/  LEA R186, P4, R91, R166.reuse, 0x2 ;  /* 0x000000a65bba7211 */ /* 0x088fe200078810ff */
[----:B------:R3:W-:Y:S01]  /*5900*/  LDGSTS.E [R137+0xc], desc[UR16][R184.64], P5 ;  /* 0x0000c000b8897fae */ /* 0x0007e2000a921850 */
[----:B------:R-:W-:Y:S02]  /*5910*/  SEL R135, R135, RZ, !P1 ;  /* 0x000000ff87877207 */ /* 0x000fe40004800000 */
[----:B------:R-:W-:Y:S01]  /*5920*/  SEL R139, RZ, 0x4, !P6 ;  /* 0x00000004ff8b7807 */ /* 0x000fe20007000000 */
[----:B------:R-:W-:Y:S01]  /*5930*/  IMAD.X R187, R167, 0x1, R228, P4 ;  /* 0x00000001a7bb7824 */ /* 0x000fe200020e06e4 */
[----:B------:R-:W-:Y:S01]  /*5940*/  ISETP.NE.U32.AND P5, PT, R135, RZ, PT ;  /* 0x000000ff8700720c */ /* 0x000fe20003fa5070 */
[----:B------:R-:W-:Y:S01]  /*5950*/  VIADD R135, R104, UR4 ;  /* 0x0000000468877c36 */ /* 0x000fe20008000000 */
[----:B-1----:R-:W-:Y:S02]  /*5960*/  LEA R182, P4, R92, R166, 0x2 ;  /* 0x000000a65cb67211 */ /* 0x002fe400078810ff */
[----:B------:R-:W-:-:S02]  /*5970*/  SEL R139, R139, RZ, !P1 ;  /* 0x000000ff8b8b7207 */ /* 0x000fc40004800000 */
[C---:B------:R-:W-:Y:S01]  /*5980*/  ISETP.GT.AND P6, PT, R170.reuse, 0x13, PT ;  /* 0x00000013aa00780c */ /* 0x040fe20003fc4270 */
[----:B------:R-:W-:Y:S01]  /*5990*/  IMAD.X R183, R167, 0x1, R226, P4 ;  /* 0x00000001a7b77824 */ /* 0x000fe200020e06e2 */
[----:B------:R-:W-:Y:S01]  /*59a0*/  ISETP.NE.U32.AND P4, PT, R139, RZ, PT ;  /* 0x000000ff8b00720c */ /* 0x000fe20003f85070 */
[----:B------:R-:W-:Y:S01]  /*59b0*/  LDGSTS.E [R135], desc[UR16][R186.64], P3 ;  /* 0x00000000ba877fae */ /* 0x000fe20009921850 */
[----:B------:R-:W-:Y:S02]  /*59c0*/  SEL R139, RZ, 0x4, !P6 ;  /* 0x00000004ff8b7807 */ /* 0x000fe40007000000 */
[----:B------:R-:W-:Y:S01]  /*59d0*/  ISETP.GT.AND P3, PT, R170, 0x14, PT ;  /* 0x00000014aa00780c */ /* 0x000fe20003f64270 */
[----:B------:R1:W-:Y:S01]  /*59e0*/  LDGSTS.E [R135+0x4], desc[UR16][R182.64], P5 ;  /* 0x00004000b6877fae */ /* 0x0003e2000a921850 */
[----:B--2---:R-:W-:Y:S02]  /*59f0*/  LEA R188, P6, R93, R166, 0x2 ;  /* 0x000000a65dbc7211 */ /* 0x004fe400078c10ff */
[----:B------:R-:W-:-:S02]  /*5a00*/  SEL R139, R139, RZ, !P1 ;  /* 0x000000ff8b8b7207 */ /* 0x000fc40004800000 */
[----:B---3--:R-:W-:Y:S01]  /*5a10*/  SEL R137, RZ, 0x4, !P3 ;  /* 0x00000004ff897807 */ /* 0x008fe20005800000 */
[----:B------:R-:W-:Y:S01]  /*5a20*/  IMAD.X R189, R167, 0x1, R224, P6 ;  /* 0x00000001a7bd7824 */ /* 0x000fe200030e06e0 */
[----:B------:R-:W-:Y:S02]  /*5a30*/  LEA R184, P5, R94, R166, 0x2 ;  /* 0x000000a65eb87211 */ /* 0x000fe400078a10ff */
[----:B------:R-:W-:Y:S02]  /*5a40*/  ISETP.NE.U32.AND P3, PT, R139, RZ, PT ;  /* 0x000000ff8b00720c */ /* 0x000fe40003f65070 */
[----:B------:R-:W-:Y:S01]  /*5a50*/  SEL R137, R137, RZ, !P1 ;  /* 0x000000ff89897207 */ /* 0x000fe20004800000 */
[----:B------:R-:W-:Y:S01]  /*5a60*/  IMAD.X R185, R167, 0x1, R222, P5 ;  /* 0x00000001a7b97824 */ /* 0x000fe200028e06de */
[----:B------:R-:W-:Y:S01]  /*5a70*/  ISETP.GT.AND P6, PT, R170, 0x15, PT ;  /* 0x00000015aa00780c */ /* 0x000fe20003fc4270 */
[----:B------:R-:W-:Y:S01]  /*5a80*/  LDGSTS.E [R135+0x8], desc[UR16][R188.64], P4 ;  /* 0x00008000bc877fae */ /* 0x000fe2000a121850 */
[----:B------:R-:W-:-:S02]  /*5a90*/  ISETP.NE.U32.AND P5, PT, R137, RZ, PT ;  /* 0x000000ff8900720c */ /* 0x000fc40003fa5070 */
[----:B------:R-:W-:Y:S02]  /*5aa0*/  SEL R137, RZ, 0x4, !P6 ;  /* 0x00000004ff897807 */ /* 0x000fe40007000000 */
[----:B------:R-:W-:Y:S02]  /*5ab0*/  ISETP.GT.AND P6, PT, R170, 0x16, PT ;  /* 0x00000016aa00780c */ /* 0x000fe40003fc4270 */
[-C--:B-1----:R-:W-:Y:S01]  /*5ac0*/  LEA R182, P4, R12, R166.reuse, 0x2 ;  /* 0x000000a60cb67211 */ /* 0x082fe200078810ff */
[----:B------:R1:W-:Y:S01]  /*5ad0*/  LDGSTS.E [R135+0xc], desc[UR16][R184.64], P3 ;  /* 0x0000c000b8877fae */ /* 0x0003e20009921850 */
[----:B------:R-:W-:Y:S02]  /*5ae0*/  SEL R137, R137, RZ, !P1 ;  /* 0x000000ff89897207 */ /* 0x000fe40004800000 */
[----:B------:R-:W-:Y:S01]  /*5af0*/  SEL R139, RZ, 0x4, !P6 ;  /* 0x00000004ff8b7807 */ /* 0x000fe20007000000 */
[----:B------:R-:W-:Y:S01]  /*5b00*/  IMAD.X R183, R167, 0x1, R220, P4 ;  /* 0x00000001a7b77824 */ /* 0x000fe200020e06dc */
[----:B------:R-:W-:-:S02]  /*5b10*/  LEA R186, P4, R95, R166, 0x2 ;  /* 0x000000a65fba7211 */ /* 0x000fc400078810ff */
[----:B------:R-:W-:Y:S01]  /*5b20*/  ISETP.NE.U32.AND P3, PT, R137, RZ, PT ;  /* 0x000000ff8900720c */ /* 0x000fe20003f65070 */
[----:B------:R-:W-:Y:S01]  /*5b30*/  VIADD R137, R105, UR4 ;  /* 0x0000000469897c36 */ /* 0x000fe20008000000 */
[----:B------:R-:W-:Y:S01]  /*5b40*/  SEL R139, R139, RZ, !P1 ;  /* 0x000000ff8b8b7207 */ /* 0x000fe20004800000 */
[----:B------:R-:W-:Y:S01]  /*5b50*/  IMAD.X R187, R167, 0x1, R218, P4 ;  /* 0x00000001a7bb7824 */ /* 0x000fe200020e06da */
[C---:B------:R-:W-:Y:S02]  /*5b60*/  ISETP.GT.AND P6, PT, R170.reuse, 0x17, PT ;  /* 0x00000017aa00780c */ /* 0x040fe40003fc4270 */
[----:B------:R-:W-:Y:S01]  /*5b70*/  ISETP.NE.U32.AND P4, PT, R139, RZ, PT ;  /* 0x000000ff8b00720c */ /* 0x000fe20003f85070 */
[----:B------:R-:W-:Y:S01]  /*5b80*/  LDGSTS.E [R137], desc[UR16][R182.64], P5 ;  /* 0x00000000b6897fae */ /* 0x000fe2000a921850 */
[----:B------:R-:W-:Y:S02]  /*5b90*/  SEL R139, RZ, 0x4, !P6 ;  /* 0x00000004ff8b7807 */ /* 0x000fe40007000000 */
[----:B------:R-:W-:-:S02]  /*5ba0*/  ISETP.GT.AND P5, PT, R170, 0x18, PT ;  /* 0x00000018aa00780c */ /* 0x000fc40003fa4270 */
[----:B------:R-:W-:Y:S01]  /*5bb0*/  SEL R139, R139, RZ, !P1 ;  /* 0x000000ff8b8b7207 */ /* 0x000fe20004800000 */
[----:B------:R2:W-:Y:S01]  /*5bc0*/  LDGSTS.E [R137+0x4], desc[UR16][R186.64], P3 ;  /* 0x00004000ba897fae */ /* 0x0005e20009921850 */
[-C--:B-1----:R-:W-:Y:S02]  /*5bd0*/  LEA R184, P6, R96, R166.reuse, 0x2 ;  /* 0x000000a660b87211 */ /* 0x082fe400078c10ff */
[----:B------:R-:W-:Y:S02]  /*5be0*/  ISETP.NE.U32.AND P3, PT, R139, RZ, PT ;  /* 0x000000ff8b00720c */ /* 0x000fe40003f65070 */
[----:B------:R-:W-:Y:S01]  /*5bf0*/  SEL R135, RZ, 0x4, !P5 ;  /* 0x00000004ff877807 */ /* 0x000fe20006800000 */
[----:B------:R-:W-:Y:S01]  /*5c00*/  IMAD.X R185, R167, 0x1, R216, P6 ;  /* 0x00000001a7b97824 */ /* 0x000fe200030e06d8 */
[----:B------:R-:W-:Y:S02]  /*5c10*/  LEA R188, P6, R97, R166, 0x2 ;  /* 0x000000a661bc7211 */ /* 0x000fe400078c10ff */
[----:B------:R-:W-:-:S02]  /*5c20*/  SEL R135, R135, RZ, !P1 ;  /* 0x000000ff87877207 */ /* 0x000fc40004800000 */
[----:B------:R-:W-:Y:S01]  /*5c30*/  ISETP.GT.AND P5, PT, R170, 0x19, PT ;  /* 0x00000019aa00780c */ /* 0x000fe20003fa4270 */
[----:B------:R-:W-:Y:S01]  /*5c40*/  LDGSTS.E [R137+0x8], desc[UR16][R184.64], P4 ;  /* 0x00008000b8897fae */ /* 0x000fe2000a121850 */
[----:B------:R-:W-:Y:S01]  /*5c50*/  IMAD.X R189, R167, 0x1, R214, P6 ;  /* 0x00000001a7bd7824 */ /* 0x000fe200030e06d6 */
[----:B------:R-:W-:Y:S02]  /*5c60*/  ISETP.NE.U32.AND P4, PT, R135, RZ, PT ;  /* 0x000000ff8700720c */ /* 0x000fe40003f85070 */
[----:B------:R-:W-:Y:S02]  /*5c70*/  SEL R135, RZ, 0x4, !P5 ;  /* 0x00000004ff877807 */ /* 0x000fe40006800000 */
[----:B--2---:R-:W-:Y:S01]  /*5c80*/  LEA R186, P5, R14, R166, 0x2 ;  /* 0x000000a60eba7211 */ /* 0x004fe200078a10ff */
[----:B------:R1:W-:Y:S01]  /*5c90*/  LDGSTS.E [R137+0xc], desc[UR16][R188.64], P3 ;  /* 0x0000c000bc897fae */ /* 0x0003e20009921850 */
[----:B------:R-:W-:Y:S01]  /*5ca0*/  SEL R139, R135, RZ, !P1 ;  /* 0x000000ff878b7207 */ /* 0x000fe20004800000 */
[----:B------:R-:W-:Y:S01]  /*5cb0*/  VIADD R135, R106, UR4 ;  /* 0x000000046a877c36 */ /* 0x000fe20008000000 */
[----:B------:R-:W-:Y:S01]  /*5cc0*/  ISETP.GT.AND P3, PT, R170, 0x1a, PT ;  /* 0x0000001aaa00780c */ /* 0x000fe20003f64270 */
[----:B------:R-:W-:Y:S01]  /*5cd0*/  IMAD.X R187, R167, 0x1, R212, P5 ;  /* 0x00000001a7bb7824 */ /* 0x000fe200028e06d4 */
[----:B------:R-:W-:-:S02]  /*5ce0*/  ISETP.NE.U32.AND P6, PT, R139, RZ, PT ;  /* 0x000000ff8b00720c */ /* 0x000fc40003fc5070 */
[----:B------:R-:W-:Y:S02]  /*5cf0*/  SEL R139, RZ, 0x4, !P3 ;  /* 0x00000004ff8b7807 */ /* 0x000fe40005800000 */
[----:B------:R-:W-:Y:S01]  /*5d00*/  ISETP.GT.AND P5, PT, R170, 0x1b, PT ;  /* 0x0000001baa00780c */ /* 0x000fe20003fa4270 */
[----:B------:R2:W-:Y:S01]  /*5d10*/  LDGSTS.E [R135], desc[UR16][R186.64], P4 ;  /* 0x00000000ba877fae */ /* 0x0005e2000a121850 */
[----:B------:R-:W-:Y:S02]  /*5d20*/  SEL R139, R139, RZ, !P1 ;  /* 0x000000ff8b8b7207 */ /* 0x000fe40004800000 */
[-C--:B------:R-:W-:Y:S02]  /*5d30*/  LEA R192, P4, R98, R166.reuse, 0x2 ;  /* 0x000000a662c07211 */ /* 0x080fe400078810ff */
[----:B-1----:R-:W-:Y:S02]  /*5d40*/  SEL R137, RZ, 0x4, !P5 ;  /* 0x00000004ff897807 */ /* 0x002fe40006800000 */
[----:B------:R-:W-:Y:S01]  /*5d50*/  ISETP.NE.U32.AND P5, PT, R139, RZ, PT ;  /* 0x000000ff8b00720c */ /* 0x000fe20003fa5070 */
[----:B------:R-:W-:Y:S01]  /*5d60*/  IMAD.X R193, R167, 0x1, R210, P4 ;  /* 0x00000001a7c17824 */ /* 0x000fe200020e06d2 */
[----:B------:R-:W-:-:S02]  /*5d70*/  LEA R182, P4, R99, R166, 0x2 ;  /* 0x000000a663b67211 */ /* 0x000fc400078810ff */
[----:B------:R-:W-:Y:S02]  /*5d80*/  ISETP.GT.AND P3, PT, R170, 0x1c, PT ;  /* 0x0000001caa00780c */ /* 0x000fe40003f64270 */
[----:B------:R-:W-:Y:S01]  /*5d90*/  SEL R137, R137, RZ, !P1 ;  /* 0x000000ff89897207 */ /* 0x000fe20004800000 */
[----:B------:R-:W-:Y:S01]  /*5da0*/  IMAD.X R183, R167, 0x1, R208, P4 ;  /* 0x00000001a7b77824 */ /* 0x000fe200020e06d0 */
[----:B------:R-:W-:Y:S01]  /*5db0*/  SEL R139, RZ, 0x4, !P3 ;  /* 0x00000004ff8b7807 */ /* 0x000fe20005800000 */
[----:B------:R1:W-:Y:S01]  /*5dc0*/  LDGSTS.E [R135+0x4], desc[UR16][R192.64], P6 ;  /* 0x00004000c0877fae */ /* 0x0003e2000b121850 */
[----:B------:R-:W-:Y:S02]  /*5dd0*/  ISETP.NE.U32.AND P3, PT, R137, RZ, PT ;  /* 0x000000ff8900720c */ /* 0x000fe40003f65070 */
[----:B------:R-:W-:Y:S01]  /*5de0*/  LEA R184, P6, R100, R166, 0x2 ;  /* 0x000000a664b87211 */ /* 0x000fe200078c10ff */
[----:B------:R-:W-:Y:S01]  /*5df0*/  LDGSTS.E [R135+0x8], desc[UR16][R182.64], P5 ;  /* 0x00008000b6877fae */ /* 0x000fe2000a921850 */
[----:B------:R-:W-:-:S02]  /*5e00*/  SEL R139, R139, RZ, !P1 ;  /* 0x000000ff8b8b7207 */ /* 0x000fc40004800000 */
[----:B------:R-:W-:Y:S01]  /*5e10*/  ISETP.GT.AND P5, PT, R170, 0x1d, PT ;  /* 0x0000001daa00780c */ /* 0x000fe20003fa4270 */
[----:B------:R-:W-:Y:S01]  /*5e20*/  IMAD.X R185, R167, 0x1, R206, P6 ;  /* 0x00000001a7b97824 */ /* 0x000fe200030e06ce */
[----:B--2---:R-:W-:Y:S02]  /*5e30*/  LEA R186, P6, R20, R166, 0x2 ;  /* 0x000000a614ba7211 */ /* 0x004fe400078c10ff */
[----:B------:R-:W-:Y:S02]  /*5e40*/  ISETP.NE.U32.AND P4, PT, R139, RZ, PT ;  /* 0x000000ff8b00720c */ /* 0x000fe40003f85070 */
[----:B------:R-:W-:Y:S01]  /*5e50*/  SEL R137, RZ, 0x4, !P5 ;  /* 0x00000004ff897807 */ /* 0x000fe20006800000 */
[----:B------:R-:W-:Y:S01]  /*5e60*/  IMAD.X R187, R167, 0x1, R204, P6 ;  /* 0x00000001a7bb7824 */ /* 0x000fe200030e06cc */
[----:B------:R-:W-:Y:S01]  /*5e70*/  ISETP.GT.AND P6, PT, R170, 0x1e, PT ;  /* 0x0000001eaa00780c */ /* 0x000fe20003fc4270 */
[----:B------:R2:W-:Y:S01]  /*5e80*/  LDGSTS.E [R135+0xc], desc[UR16][R184.64], P3 ;  /* 0x0000c000b8877fae */ /* 0x0005e20009921850 */
[----:B------:R-:W-:Y:S01]  /*5e90*/  SEL R139, R137, RZ, !P1 ;  /* 0x000000ff898b7207 */ /* 0x000fe20004800000 */
[----:B------:R-:W-:Y:S01]  /*5ea0*/  VIADD R137, R108, UR4 ;  /* 0x000000046c897c36 */ /* 0x000fe20008000000 */
[----:B------:R-:W-:Y:S01]  /*5eb0*/  ISETP.GT.AND P3, PT, R170, 0x1f, PT ;  /* 0x0000001faa00780c */ /* 0x000fe20003f64270 */
[----:B------:R-:W-:Y:S01]  /*5ec0*/  ULEA UR4, UR9, UR8, 0xd ;  /* 0x0000000809047291 */ /* 0x000fe2000f8e683f */
[----:B------:R-:W-:-:S02]  /*5ed0*/  ISETP.NE.U32.AND P5, PT, R139, RZ, PT ;  /* 0x000000ff8b00720c */ /* 0x000fc40003fa5070 */
[----:B------:R-:W-:Y:S01]  /*5ee0*/  SEL R139, RZ, 0x4, !P6 ;  /* 0x00000004ff8b7807 */ /* 0x000fe20007000000 */
[----:B------:R3:W-:Y:S01]  /*5ef0*/  LDGSTS.E [R137], desc[UR16][R186.64], P4 ;  /* 0x00000000ba897fae */ /* 0x0007e2000a121850 */
[----:B-1----:R-:W-:Y:S02]  /*5f00*/  LEA R192, P6, R101, R166, 0x2 ;  /* 0x000000a665c07211 */ /* 0x002fe400078c10ff */
[----:B------:R-:W-:Y:S02]  /*5f10*/  SEL R141, RZ, 0x4, !P3 ;  /* 0x00000004ff8d7807 */ /* 0x000fe40005800000 */
[----:B------:R-:W-:Y:S01]  /*5f20*/  SEL R139, R139, RZ, !P1 ;  /* 0x000000ff8b8b7207 */ /* 0x000fe20004800000 */
[----:B------:R-:W-:Y:S01]  /*5f30*/  IMAD.X R193, R167, 0x1, R202, P6 ;  /* 0x00000001a7c17824 */ /* 0x000fe200030e06ca */
[----:B------:R-:W-:Y:S01]  /*5f40*/  ISETP.GE.AND P4, PT, R107, R170, PT ;  /* 0x000000aa6b00720c */ /* 0x000fe20003f86270 */
[----:B------:R-:W-:Y:S01]  /*5f50*/  VIADD R170, R170, 0xffffffe0 ;  /* 0xffffffe0aaaa7836 */ /* 0x000fe20000000000 */
[----:B------:R-:W-:-:S02]  /*5f60*/  SEL R141, R141, RZ, !P1 ;  /* 0x000000ff8d8d7207 */ /* 0x000fc40004800000 */
[-C--:B--2---:R-:W-:Y:S01]  /*5f70*/  LEA R184, P6, R102, R166.reuse, 0x2 ;  /* 0x000000a666b87211 */ /* 0x084fe200078c10ff */
[----:B------:R1:W-:Y:S01]  /*5f80*/  LDGSTS.E [R137+0x4], desc[UR16][R192.64], P5 ;  /* 0x00004000c0897fae */ /* 0x0003e2000a921850 */
[----:B------:R-:W-:Y:S02]  /*5f90*/  ISETP.NE.U32.AND P3, PT, R139, RZ, PT ;  /* 0x000000ff8b00720c */ /* 0x000fe40003f65070 */
[----:B------:R-:W-:Y:S01]  /*5fa0*/  SEL R135, RZ, 0x4, P4 ;  /* 0x00000004ff877807 */ /* 0x000fe20002000000 */
[----:B------:R-:W-:Y:S01]  /*5fb0*/  IMAD.X R185, R167, 0x1, R200, P6 ;  /* 0x00000001a7b97824 */ /* 0x000fe200030e06c8 */
[----:B------:R-:W-:Y:S02]  /*5fc0*/  ISETP.NE.U32.AND P4, PT, R141, RZ, PT ;  /* 0x000000ff8d00720c */ /* 0x000fe40003f85070 */
[----:B------:R-:W-:Y:S02]  /*5fd0*/  LEA R182, P6, R103, R166, 0x2 ;  /* 0x000000a667b67211 */ /* 0x000fe400078c10ff */
[----:B------:R-:W-:-:S02]  /*5fe0*/  SEL R135, R135, RZ, !P1 ;  /* 0x000000ff87877207 */ /* 0x000fc40004800000 */
[----:B---3--:R-:W-:Y:S01]  /*5ff0*/  IADD3 R186, P5, R109, R162, RZ ;  /* 0x000000a26dba7210 */ /* 0x008fe20007fbe0ff */
[----:B------:R-:W-:Y:S01]  /*6000*/  IMAD.X R183, R167, 0x1, R198, P6 ;  /* 0x00000001a7b77824 */ /* 0x000fe200030e06c6 */
[----:B------:R-:W-:Y:S01]  /*6010*/  ISETP.NE.U32.AND P1, PT, R135, RZ, PT ;  /* 0x000000ff8700720c */ /* 0x000fe20003f25070 */
[----:B------:R2:W-:Y:S01]  /*6020*/  LDGSTS.E [R137+0x8], desc[UR16][R184.64], P3 ;  /* 0x00008000b8897fae */ /* 0x0005e20009921850 */
[C---:B------:R-:W-:Y:S01]  /*6030*/  IADD3 R188, P3, R109.reuse, R154, RZ ;  /* 0x0000009a6dbc7210 */ /* 0x040fe20007f7e0ff */
[--C-:B------:R-:W-:Y:S02]  /*6040*/  IMAD.X R187, R176, 0x1, R115.reuse, P5 ;  /* 0x00000001b0bb7824 */ /* 0x100fe400028e0673 */
[----:B------:R3:W-:Y:S01]  /*6050*/  LDGSTS.E [R137+0xc], desc[UR16][R182.64], P4 ;  /* 0x0000c000b6897fae */ /* 0x0007e2000a121850 */
[C---:B------:R-:W-:Y:S01]  /*6060*/  IADD3 R196, P4, R109.reuse, R146, RZ ;  /* 0x000000926dc47210 */ /* 0x040fe20007f9e0ff */
[--C-:B------:R-:W-:Y:S01]  /*6070*/  IMAD.X R189, R178, 0x1, R115.reuse, P3 ;  /* 0x00000001b2bd7824 */ /* 0x100fe200018e0673 */
[----:B------:R-:W-:Y:S01]  /*6080*/  IADD3 R194, P3, R109, R138, RZ ;  /* 0x0000008a6dc27210 */ /* 0x000fe20007f7e0ff */
[----:B------:R-:W-:Y:S01]  /*6090*/  VIADD R135, R3, UR4 ;  /* 0x0000000403877c36 */ /* 0x000fe20008000000 */
[----:B------:R-:W0:Y:S01]  /*60a0*/  LDGDEPBAR ;  /* 0x00000000000079af */ /* 0x000e220000000000 */
[--C-:B------:R-:W-:Y:S01]  /*60b0*/  IMAD.X R197, R172, 0x1, R115.reuse, P4 ;  /* 0x00000001acc57824 */ /* 0x100fe200020e0673 */
[C---:B-1----:R-:W-:Y:S01]  /*60c0*/  IADD3 R192, P4, R109.reuse, R130, RZ ;  /* 0x000000826dc07210 */ /* 0x042fe20007f9e0ff */
[--C-:B------:R-:W-:Y:S01]  /*60d0*/  IMAD.X R195, R164, 0x1, R115.reuse, P3 ;  /* 0x00000001a4c37824 */ /* 0x100fe200018e0673 */
[C---:B--2---:R-:W-:Y:S01]  /*60e0*/  IADD3 R184, P3, R109.reuse, R122, RZ ;  /* 0x0000007a6db87210 */ /* 0x044fe20007f7e0ff */
[----:B------:R1:W-:Y:S02]  /*60f0*/  LDGSTS.E [R135+0xc000], desc[UR16][R186.64], P1 ;  /* 0x0c000000ba877fae */ /* 0x0003e40008921850 */
[--C-:B------:R-:W-:Y:S01]  /*6100*/  IMAD.X R193, R156, 0x1, R115.reuse, P4 ;  /* 0x000000019cc17824 */ /* 0x100fe200020e0673 */
[----:B---3--:R-:W-:Y:S01]  /*6110*/  IADD3 R182, P4, R109, R120, RZ ;  /* 0x000000786db67210 */ /* 0x008fe20007f9e0ff */
[----:B------:R2:W-:Y:S01]  /*6120*/  LDGSTS.E [R135+0xc400], desc[UR16][R188.64], P1 ;  /* 0x0c400000bc877fae */ /* 0x0005e20008921850 */
[----:B------:R-:W-:-:S02]  /*6130*/  IMAD.X R185, R148, 0x1, R115, P3 ;  /* 0x0000000194b97824 */ /* 0x000fc400018e0673 */
[----:B------:R-:W-:Y:S01]  /*6140*/  VIADD R137, R110, UR4 ;  /* 0x000000046e897c36 */ /* 0x000fe20008000000 */
[----:B------:R3:W-:Y:S01]  /*6150*/  LDGSTS.E [R135+0xc800], desc[UR16][R196.64], P1 ;  /* 0x0c800000c4877fae */ /* 0x0007e20008921850 */
[----:B------:R-:W-:-:S03]  /*6160*/  IMAD.X R183, R140, 0x1, R115, P4 ;  /* 0x000000018cb77824 */ /* 0x000fc600020e0673 */
[----:B------:R4:W-:Y:S01]  /*6170*/  LDGSTS.E [R135+0xcc00], desc[UR16][R194.64], P1 ;  /* 0x0cc00000c2877fae */ /* 0x0009e20008921850 */
[C---:B-1----:R-:W-:Y:S02]  /*6180*/  IADD3 R186, P5, R109.reuse, R131, RZ ;  /* 0x000000836dba7210 */ /* 0x042fe40007fbe0ff */
[C---:B--2---:R-:W-:Y:S01]  /*6190*/  IADD3 R188, P3, R109.reuse, R158, RZ ;  /* 0x0000009e6dbc7210 */ /* 0x044fe20007f7e0ff */
[----:B------:R1:W-:Y:S02]  /*61a0*/  LDGSTS.E [R135+0xd000], desc[UR16][R192.64], P1 ;  /* 0x0d000000c0877fae */ /* 0x0003e40008921850 */
[--C-:B------:R-:W-:Y:S01]  /*61b0*/  IMAD.X R187, R132, 0x1, R115.reuse, P5 ;  /* 0x0000000184bb7824 */ /* 0x100fe200028e0673 */
[C---:B---3--:R-:W-:Y:S01]  /*61c0*/  IADD3 R196, P4, R109.reuse, R150, RZ ;  /* 0x000000966dc47210 */ /* 0x048fe20007f9e0ff */
[----:B------:R-:W-:Y:S01]  /*61d0*/  IMAD.X R189, R174, 0x1, R115, P3 ;  /* 0x00000001aebd7824 */ /* 0x000fe200018e0673 */
[----:B------:R2:W-:Y:S01]  /*61e0*/  LDGSTS.E [R135+0xd400], desc[UR16][R184.64], P1 ;  /* 0x0d400000b8877fae */ /* 0x0005e20008921850 */
[----:B----4-:R-:W-:-:S02]  /*61f0*/  IADD3 R194, P3, R109, R142, RZ ;  /* 0x0000008e6dc27210 */ /* 0x010fc40007f7e0ff */
[--C-:B------:R-:W-:Y:S01]  /*6200*/  IMAD.X R197, R116, 0x1, R115.reuse, P4 ;  /* 0x0000000174c57824 */ /* 0x100fe200020e0673 */
[----:B------:R3:W-:Y:S01]  /*6210*/  LDGSTS.E [R135+0xd800], desc[UR16][R182.64], P1 ;  /* 0x0d800000b6877fae */ /* 0x0007e20008921850 */
[C---:B-1----:R-:W-:Y:S01]  /*6220*/  IADD3 R192, P4, R109.reuse, R134, RZ ;  /* 0x000000866dc07210 */ /* 0x042fe20007f9e0ff */
[--C-:B------:R-:W-:Y:S02]  /*6230*/  IMAD.X R195, R168, 0x1, R115.reuse, P3 ;  /* 0x00000001a8c37824 */ /* 0x100fe400018e0673 */
[----:B------:R1:W-:Y:S02]  /*6240*/  LDGSTS.E [R135+0xdc00], desc[UR16][R186.64], P1 ;  /* 0x0dc00000ba877fae */ /* 0x0003e40008921850 */
[----:B------:R-:W-:Y:S01]  /*6250*/  IMAD.X R193, R160, 0x1, R115, P4 ;  /* 0x00000001a0c17824 */ /* 0x000fe200020e0673 */
[C---:B--2---:R-:W-:Y:S01]  /*6260*/  IADD3 R184, P4, R109.reuse, R124, RZ ;  /* 0x0000007c6db87210 */ /* 0x044fe20007f9e0ff */
[----:B------:R2:W-:Y:S01]  /*6270*/  LDGSTS.E [R137+0xc200], desc[UR16][R188.64], P1 ;  /* 0x0c200000bc897fae */ /* 0x0005e20008921850 */
[----:B---3--:R-:W-:-:S03]  /*6280*/  IADD3 R182, P3, R109, R126, RZ ;  /* 0x0000007e6db67210 */ /* 0x008fc60007f7e0ff */
[--C-:B------:R-:W-:Y:S01]  /*6290*/  IMAD.X R185, R144, 0x1, R115.reuse, P4 ;  /* 0x0000000190b97824 */ /* 0x100fe200020e0673 */
[----:B------:R3:W-:Y:S01]  /*62a0*/  LDGSTS.E [R137+0xc600], desc[UR16][R196.64], P1 ;  /* 0x0c600000c4897fae */ /* 0x0007e20008921850 */
[--C-:B------:R-:W-:Y:S01]  /*62b0*/  IMAD.X R183, R152, 0x1, R115.reuse, P3 ;  /* 0x0000000198b77824 */ /* 0x100fe200018e0673 */
[C---:B-1----:R-:W-:Y:S02]  /*62c0*/  IADD3 R186, P3, R109.reuse, R118, RZ ;  /* 0x000000766dba7210 */ /* 0x042fe40007f7e0ff */
[----:B------:R3:W-:Y:S01]  /*62d0*/  LDGSTS.E [R137+0xca00], desc[UR16][R194.64], P1 ;  /* 0x0ca00000c2897fae */ /* 0x0007e20008921850 */
[----:B------:R-:W-:Y:S02]  /*62e0*/  IADD3 R118, P4, R118, R121, RZ ;  /* 0x0000007976767210 */ /* 0x000fe40007f9e0ff */
[----:B--2---:R-:W-:Y:S01]  /*62f0*/  IADD3 R188, P5, R109, R133, RZ ;  /* 0x000000856dbc7210 */ /* 0x004fe20007fbe0ff */
[C---:B------:R-:W-:Y:S01]  /*6300*/  IMAD.X R187, R136.reuse, 0x1, R115, P3 ;  /* 0x0000000188bb7824 */ /* 0x040fe200018e0673 */
[-C--:B------:R-:W-:Y:S01]  /*6310*/  IADD3 R133, P6, R133, R121.reuse, RZ ;  /* 0x0000007985857210 */ /* 0x080fe20007fde0ff */
[----:B------:R-:W-:Y:S01]  /*6320*/  IMAD.X R136, R136, 0x1, R119, P4 ;  /* 0x0000000188887824 */ /* 0x000fe200020e0677 */
[-C--:B------:R-:W-:Y:S01]  /*6330*/  IADD3 R130, P4, R130, R121.reuse, RZ ;  /* 0x0000007982827210 */ /* 0x080fe20007f9e0ff */
[C---:B------:R-:W-:Y:S01]  /*6340*/  IMAD.X R189, R128.reuse, 0x1, R115, P5 ;  /* 0x0000000180bd7824 */ /* 0x040fe200028e0673 */
[-C--:B------:R-:W-:Y:S01]  /*6350*/  IADD3 R131, P5, R131, R121.reuse, RZ ;  /* 0x0000007983837210 */ /* 0x080fe20007fbe0ff */
[----:B------:R3:W-:Y:S01]  /*6360*/  LDGSTS.E [R137+0xce00], desc[UR16][R192.64], P1 ;  /* 0x0ce00000c0897fae */ /* 0x0007e20008921850 */
[--C-:B------:R-:W-:Y:S01]  /*6370*/  IMAD.X R128, R128, 0x1, R119.reuse, P6 ;  /* 0x0000000180807824 */ /* 0x100fe200030e0677 */
[-C--:B------:R-:W-:Y:S01]  /*6380*/  IADD3 R120, P3, R120, R121.reuse, RZ ;  /* 0x0000007978787210 */ /* 0x080fe20007f7e0ff */
[--C-:B------:R-:W-:Y:S01]  /*6390*/  IMAD.X R156, R156, 0x1, R119.reuse, P4 ;  /* 0x000000019c9c7824 */ /* 0x100fe200020e0677 */
[----:B------:R3:W-:Y:S01]  /*63a0*/  LDGSTS.E [R137+0xd200], desc[UR16][R182.64], P1 ;  /* 0x0d200000b6897fae */ /* 0x0007e20008921850 */
[-C--:B------:R-:W-:Y:S01]  /*63b0*/  IADD3 R150, P4, R150, R121.reuse, RZ ;  /* 0x0000007996967210 */ /* 0x080fe20007f9e0ff */
[--C-:B------:R-:W-:Y:S01]  /*63c0*/  IMAD.X R132, R132, 0x1, R119.reuse, P5 ;  /* 0x0000000184847824 */ /* 0x100fe200028e0677 */
[-C--:B------:R-:W-:Y:S01]  /*63d0*/  IADD3 R122, P6, R122, R121.reuse, RZ ;  /* 0x000000797a7a7210 */ /* 0x080fe20007fde0ff */
[----:B------:R3:W-:Y:S01]  /*63e0*/  LDGSTS.E [R137+0xd600], desc[UR16][R184.64], P1 ;  /* 0x0d600000b8897fae */ /* 0x0007e20008921850 */
[-C--:B------:R-:W-:Y:S01]  /*63f0*/  IADD3 R126, P5, R126, R121.reuse, RZ ;  /* 0x000000797e7e7210 */ /* 0x080fe20007fbe0ff */
[--C-:B------:R-:W-:Y:S01]  /*6400*/  IMAD.X R116, R116, 0x1, R119.reuse, P4 ;  /* 0x0000000174747824 */ /* 0x100fe200020e0677 */
[----:B------:R-:W-:Y:S01]  /*6410*/  ISETP.NE.U32.AND P4, PT, R125, R180, PT ;  /* 0x000000b47d00720c */ /* 0x000fe20003f85070 */
        /* <DEDUP_REMOVED lines=17> */
[----:B------:R-:W-:Y:S01]  /*6530*/  IADD3 R158, P1, R158, R121, RZ ;  /* 0x000000799e9e7210 */ /* 0x000fe20007f3e0ff */
[----:B------:R-:W0:Y:S01]  /*6540*/  LDGDEPBAR ;  /* 0x00000000000079af */ /* 0x000e220000000000 */
[----:B------:R-:W-:Y:S01]  /*6550*/  LEA R166, P5, R111, R166, 0x2 ;  /* 0x000000a66fa67211 */ /* 0x000fe200078a10ff */
[----:B------:R-:W-:-:S02]  /*6560*/  IMAD.X R178, R178, 0x1, R119, P3 ;  /* 0x00000001b2b27824 */ /* 0x000fc400018e0677 */
[--C-:B------:R-:W-:Y:S02]  /*6570*/  IMAD.X R174, R174, 0x1, R119.reuse, P1 ;  /* 0x00000001aeae7824 */ /* 0x100fe400008e0677 */
[----:B------:R-:W-:Y:S02]  /*6580*/  IMAD.X R176, R176, 0x1, R119, P6 ;  /* 0x00000001b0b07824 */ /* 0x000fe400030e0677 */
[----:B------:R-:W-:Y:S01]  /*6590*/  IMAD.X R167, R167, 0x1, R190, P5 ;  /* 0x00000001a7a77824 */ /* 0x000fe200028e06be */
[----:B---3--:R-:W-:Y:S06]  /*65a0*/  @P4 BRA `(.L_x_1) ;  /* 0xffffffe800204947 */ /* 0x008fec000383ffff */
.L_x_0:
[----:B------:R-:W-:Y:S02]  /*65b0*/  WARPGROUP.DEPBAR.LE gsb0, 0x0 ;  /* 0x00008000000079c5 */ /* 0x000fe40000010000 */
[----:B------:R-:W-:-:S04]  /*65c0*/  DEPBAR.LE SB0, 0x0 ;  /* 0x000080000000791a */ /* 0x000fc80000000000 */
[----:B------:R-:W-:Y:S01]  /*65d0*/  LOP3.LUT R112, R112, 0xf0, RZ, 0xc0, !PT ;  /* 0x000000f070707812 */ /* 0x000fe200078ec0ff */
[C---:B------:R-:W-:Y:S01]  /*65e0*/  VIADD R10, R4.reuse, 0x2 ;  /* 0x00000002040a7836 */ /* 0x040fe20000000000 */
[----:B------:R-:W-:Y:S01]  /*65f0*/  LOP3.LUT R113, R113, 0x400, RZ, 0xc0, !PT ;  /* 0x0000040071717812 */ /* 0x000fe200078ec0ff */
[----:B------:R-:W-:Y:S01]  /*6600*/  VIADD R8, R4, 0x3 ;  /* 0x0000000304087836 */ /* 0x000fe20000000000 */
[----:B------:R-:W-:Y:S01]  /*6610*/  LEA R0, R0, UR8, 0x4 ;  /* 0x0000000800007c11 */ /* 0x000fe2000f8e20ff */
[----:B------:R-:W-:Y:S01]  /*6620*/  BAR.SYNC.DEFER_BLOCKING 0x0 ;  /* 0x0000000000007b1d */ /* 0x000fe20000010000 */
[----:B------:R-:W-:Y:S01]  /*6630*/  IADD3 R113, R113, UR8, R112 ;  /* 0x0000000871717c10 */ /* 0x000fe2000fffe070 */
[----:B------:R-:W-:Y:S01]  /*6640*/  IMAD.MOV.U32 R9, RZ, RZ, R58 ;  /* 0x000000ffff097224 */ /* 0x000fe200078e003a */
[-C--:B------:R-:W-:Y:S01]  /*6650*/  ISETP.LT.AND P6, PT, R10, R123.reuse, !P0 ;  /* 0x0000007b0a00720c */ /* 0x080fe200047c1270 */
[----:B------:R-:W-:Y:S01]  /*6660*/  IMAD.MOV.U32 R10, RZ, RZ, R24 ;  /* 0x000000ffff0a7224 */ /* 0x000fe200078e0018 */
[----:B------:R-:W-:Y:S01]  /*6670*/  ISETP.LT.AND P3, PT, R8, R123, !P0 ;  /* 0x0000007b0800720c */ /* 0x000fe20004761270 */
[----:B------:R-:W-:Y:S01]  /*6680*/  IMAD R113, R2, 0x8, R113 ;  /* 0x0000000802717824 */ /* 0x000fe200078e0271 */
[----:B------:R-:W-:Y:S01]  /*6690*/  ULDC UR4, c[0x0][0x244] ;  /* 0x0000910000047ab9 */ /* 0x000fe20000000800 */
[----:B------:R-:W-:Y:S01]  /*66a0*/  IMAD.MOV.U32 R8, RZ, RZ, R56 ;  /* 0x000000ffff087224 */ /* 0x000fe200078e0038 */
[----:B------:R-:W-:Y:S01]  /*66b0*/  ULDC.64 UR6, c[0x0][0x220] ;  /* 0x0000880000067ab9 */ /* 0x000fe20000000a00 */
[----:B------:R-:W-:Y:S01]  /*66c0*/  IMAD.MOV.U32 R11, RZ, RZ, R26 ;  /* 0x000000ffff0b7224 */ /* 0x000fe200078e001a */
[----:B------:R-:W-:Y:S01]  /*66d0*/  ULDC UR5, c[0x0][0x248] ;  /* 0x0000920000057ab9 */ /* 0x000fe20000000800 */
[----:B------:R-:W-:-:S02]  /*66e0*/  IMAD.MOV.U32 R12, RZ, RZ, R57 ;  /* 0x000000ffff0c7224 */ /* 0x000fc400078e0039 */
[----:B------:R-:W-:Y:S02]  /*66f0*/  IMAD.MOV.U32 R13, RZ, RZ, R59 ;  /* 0x000000ffff0d7224 */ /* 0x000fe400078e003b */
[----:B------:R-:W-:Y:S02]  /*6700*/  IMAD.MOV.U32 R14, RZ, RZ, R25 ;  /* 0x000000ffff0e7224 */ /* 0x000fe400078e0019 */
[----:B------:R-:W-:Y:S02]  /*6710*/  IMAD.MOV.U32 R15, RZ, RZ, R27 ;  /* 0x000000ffff0f7224 */ /* 0x000fe400078e001b */
[----:B------:R-:W-:Y:S02]  /*6720*/  IMAD.MOV.U32 R16, RZ, RZ, R60 ;  /* 0x000000ffff107224 */ /* 0x000fe400078e003c */
[----:B------:R-:W-:Y:S01]  /*6730*/  IMAD.MOV.U32 R17, RZ, RZ, R62 ;  /* 0x000000ffff117224 */ /* 0x000fe200078e003e */
[----:B------:R1:W-:Y:S01]  /*6740*/  STSM.16.M88.4 [R113], R8 ;  /* 0x0000000871007844 */ /* 0x0003e20000000200 */
[----:B------:R-:W-:-:S02]  /*6750*/  IMAD.MOV.U32 R18, RZ, RZ, R28 ;  /* 0x000000ffff127224 */ /* 0x000fc400078e001c */
[----:B------:R-:W-:Y:S01]  /*6760*/  IMAD.MOV.U32 R19, RZ, RZ, R30 ;  /* 0x000000ffff137224 */ /* 0x000fe200078e001e */
[----:B------:R-:W-:Y:S01]  /*6770*/  BAR.SYNC.DEFER_BLOCKING 0x0 ;  /* 0x0000000000007b1d */ /* 0x000fe20000010000 */
[----:B------:R-:W-:Y:S02]  /*6780*/  IMAD.MOV.U32 R20, RZ, RZ, R61 ;  /* 0x000000ffff147224 */ /* 0x000fe400078e003d */
[----:B------:R-:W-:Y:S02]  /*6790*/  IMAD.MOV.U32 R21, RZ, RZ, R63 ;  /* 0x000000ffff157224 */ /* 0x000fe400078e003f */
[----:B------:R-:W-:Y:S02]  /*67a0*/  IMAD.MOV.U32 R22, RZ, RZ, R29 ;  /* 0x000000ffff167224 */ /* 0x000fe400078e001d */
[----:B------:R-:W-:Y:S02]  /*67b0*/  IMAD.MOV.U32 R23, RZ, RZ, R31 ;  /* 0x000000ffff177224 */ /* 0x000fe400078e001f */
[----:B------:R-:W-:-:S02]  /*67c0*/  IMAD.MOV.U32 R26, RZ, RZ, R41 ;  /* 0x000000ffff1a7224 */ /* 0x000fc400078e0029 */
[----:B------:R-:W-:Y:S02]  /*67d0*/  IMAD.MOV.U32 R27, RZ, RZ, R43 ;  /* 0x000000ffff1b7224 */ /* 0x000fe400078e002b */
[----:B-1----:R-:W-:Y:S02]  /*67e0*/  IMAD.MOV.U32 R8, RZ, RZ, R64 ;  /* 0x000000ffff087224 */ /* 0x002fe400078e0040 */
[----:B------:R-:W-:Y:S02]  /*67f0*/  IMAD.MOV.U32 R9, RZ, RZ, R66 ;  /* 0x000000ffff097224 */ /* 0x000fe400078e0042 */
[----:B------:R-:W-:Y:S02]  /*6800*/  IMAD.MOV.U32 R10, RZ, RZ, R32 ;  /* 0x000000ffff0a7224 */ /* 0x000fe400078e0020 */
[----:B------:R-:W-:Y:S02]  /*6810*/  IMAD.MOV.U32 R11, RZ, RZ, R34 ;  /* 0x000000ffff0b7224 */ /* 0x000fe400078e0022 */
[----:B------:R-:W-:-:S02]  /*6820*/  IMAD.MOV.U32 R24, RZ, RZ, R73 ;  /* 0x000000ffff187224 */ /* 0x000fc400078e0049 */
[----:B------:R-:W-:Y:S01]  /*6830*/  IMAD.MOV.U32 R25, RZ, RZ, R75 ;  /* 0x000000ffff197224 */ /* 0x000fe200078e004b */
[----:B------:R-:W1:Y:S01]  /*6840*/  LDS.128 R96, [R0] ;  /* 0x0000000000607984 */ /* 0x000e620000000c00 */
[----:B------:R-:W-:Y:S02]  /*6850*/  IMAD.MOV.U32 R28, RZ, RZ, R77 ;  /* 0x000000ffff1c7224 */ /* 0x000fe400078e004d */
[----:B------:R-:W-:Y:S01]  /*6860*/  IMAD.MOV.U32 R29, RZ, RZ, R79 ;  /* 0x000000ffff1d7224 */ /* 0x000fe200078e004f */
[----:B------:R-:W-:Y:S01]  /*6870*/  BAR.SYNC.DEFER_BLOCKING 0x0 ;  /* 0x0000000000007b1d */ /* 0x000fe20000010000 */
[----:B------:R-:W-:Y:S02]  /*6880*/  IMAD.MOV.U32 R30, RZ, RZ, R45 ;  /* 0x000000ffff1e7224 */ /* 0x000fe400078e002d */
[----:B------:R-:W-:Y:S02]  /*6890*/  IMAD.MOV.U32 R31, RZ, RZ, R47 ;  /* 0x000000ffff1f7224 */ /* 0x000fe400078e002f */
[----:B------:R-:W-:-:S02]  /*68a0*/  IMAD.MOV.U32 R32, RZ, RZ, R80 ;  /* 0x000000ffff207224 */ /* 0x000fc400078e0050 */
[----:B------:R-:W-:Y:S02]  /*68b0*/  IMAD.MOV.U32 R34, RZ, RZ, R48 ;  /* 0x000000ffff227224 */ /* 0x000fe400078e0030 */
[----:B------:R-:W-:Y:S02]  /*68c0*/  IMAD.MOV.U32 R45, RZ, RZ, R83 ;  /* 0x000000ffff2d7224 */ /* 0x000fe400078e0053 */
[----:B------:R-:W-:Y:S02]  /*68d0*/  IMAD.MOV.U32 R47, RZ, RZ, R51 ;  /* 0x000000ffff2f7224 */ /* 0x000fe400078e0033 */
[----:B------:R-:W-:Y:S02]  /*68e0*/  IMAD.MOV.U32 R48, RZ, RZ, R84 ;  /* 0x000000ffff307224 */ /* 0x000fe400078e0054 */
[----:B------:R-:W-:Y:S02]  /*68f0*/  IMAD.MOV.U32 R51, RZ, RZ, R54 ;  /* 0x000000ffff337224 */ /* 0x000fe400078e0036 */
[----:B------:R-:W-:-:S02]  /*6900*/  IMAD R2, R5, UR4, RZ ;  /* 0x0000000405027c24 */ /* 0x000fc4000f8e02ff */
[C---:B------:R-:W-:Y:S02]  /*6910*/  VIADD R6, R4.reuse, 0x4 ;  /* 0x0000000404067836 */ /* 0x040fe40000000000 */
[----:B------:R-:W-:Y:S01]  /*6920*/  IMAD R5, R4, UR5, RZ ;  /* 0x0000000504057c24 */ /* 0x000fe2000f8e02ff */
[C---:B------:R-:W-:Y:S01]  /*6930*/  LEA R3, P1, R2.reuse, UR6, 0x2 ;  /* 0x0000000602037c11 */ /* 0x040fe2000f8210ff */
[----:B------:R2:W-:Y:S01]  /*6940*/  STSM.16.M88.4 [R113], R12 ;  /* 0x0000000c71007844 */ /* 0x0005e20000000200 */
[----:B------:R-:W-:Y:S02]  /*6950*/  BAR.SYNC.DEFER_BLOCKING 0x0 ;  /* 0x0000000000007b1d */ /* 0x000fe40000010000 */
[----:B------:R-:W-:Y:S02]  /*6960*/  LEA.HI.X.SX32 R2, R2, UR7, 0x2, P1 ;  /* 0x0000000702027c11 */ /* 0x000fe400088f16ff */
[-C--:B------:R-:W-:Y:S02]  /*6970*/  ISETP.LT.AND P1, PT, R4, R123.reuse, !P0 ;  /* 0x0000007b0400720c */ /* 0x080fe40004721270 */
[----:B------:R-:W-:-:S02]  /*6980*/  ISETP.LT.AND P5, PT, R6, R123, !P0 ;  /* 0x0000007b0600720c */ /* 0x000fc400047a1270 */
[----:B------:R-:W-:-:S04]  /*6990*/  LEA R6, P4, R5, R3, 0x2 ;  /* 0x0000000305067211 */ /* 0x000fc800078810ff */
[----:B------:R-:W-:Y:S01]  /*69a0*/  LEA.HI.X.SX32 R7, R5, R2, 0x2, P4 ;  /* 0x0000000205077211 */ /* 0x000fe200020f16ff */
[----:B--2---:R-:W-:Y:S02]  /*69b0*/  IMAD.MOV.U32 R12, RZ, RZ, R65 ;  /* 0x000000ffff0c7224 */ /* 0x004fe400078e0041 */
[----:B------:R-:W-:Y:S02]  /*69c0*/  IMAD.MOV.U32 R13, RZ, RZ, R67 ;  /* 0x000000ffff0d7224 */ /* 0x000fe400078e0043 */
[----:B------:R-:W-:Y:S02]  /*69d0*/  IMAD.MOV.U32 R14, RZ, RZ, R33 ;  /* 0x000000ffff0e7224 */ /* 0x000fe400078e0021 */
[----:B------:R-:W-:Y:S02]  /*69e0*/  IMAD.MOV.U32 R15, RZ, RZ, R35 ;  /* 0x000000ffff0f7224 */ /* 0x000fe400078e0023 */
[----:B------:R-:W-:Y:S02]  /*69f0*/  IMAD.MOV.U32 R33, RZ, RZ, R82 ;  /* 0x000000ffff217224 */ /* 0x000fe400078e0052 */
[----:B------:R-:W-:Y:S01]  /*6a00*/  IMAD.MOV.U32 R35, RZ, RZ, R50 ;  /* 0x000000ffff237224 */ /* 0x000fe200078e0032 */
[----:B------:R-:W2:Y:S01]  /*6a10*/  LDS.128 R92, [R0] ;  /* 0x00000000005c7984 */ /* 0x000ea20000000c00 */
[----:B------:R-:W-:Y:S01]  /*6a20*/  IMAD.MOV.U32 R50, RZ, RZ, R52 ;  /* 0x000000ffff327224 */ /* 0x000fe200078e0034 */
[----:B------:R-:W-:Y:S06]  /*6a30*/  BAR.SYNC.DEFER_BLOCKING 0x0 ;  /* 0x0000000000007b1d */ /* 0x000fec0000010000 */
[----:B------:R3:W-:Y:S02]  /*6a40*/  STSM.16.M88.4 [R113], R16 ;  /* 0x0000001071007844 */ /* 0x0007e40000000200 */
[----:B------:R-:W-:Y:S01]  /*6a50*/  BAR.SYNC.DEFER_BLOCKING 0x0 ;  /* 0x0000000000007b1d */ /* 0x000fe20000010000 */
[----:B---3--:R-:W-:-:S02]  /*6a60*/  IMAD.MOV.U32 R16, RZ, RZ, R68 ;  /* 0x000000ffff107224 */ /* 0x008fc400078e0044 */
[----:B------:R-:W-:Y:S02]  /*6a70*/  IMAD.MOV.U32 R17, RZ, RZ, R70 ;  /* 0x000000ffff117224 */ /* 0x000fe400078e0046 */
[----:B------:R-:W-:Y:S02]  /*6a80*/  IMAD.MOV.U32 R18, RZ, RZ, R36 ;  /* 0x000000ffff127224 */ /* 0x000fe400078e0024 */
[----:B------:R-:W-:Y:S02]  /*6a90*/  IMAD.MOV.U32 R19, RZ, RZ, R38 ;  /* 0x000000ffff137224 */ /* 0x000fe400078e0026 */
[----:B------:R-:W-:Y:S02]  /*6aa0*/  IMAD.MOV.U32 R68, RZ, RZ, R85 ;  /* 0x000000ffff447224 */ /* 0x000fe400078e0055 */
[----:B------:R-:W-:Y:S01]  /*6ab0*/  IMAD.MOV.U32 R70, RZ, RZ, R53 ;  /* 0x000000ffff467224 */ /* 0x000fe200078e0035 */
[----:B------:R-:W3:Y:S01]  /*6ac0*/  LDS.128 R88, [R0] ;  /* 0x0000000000587984 */ /* 0x000ee20000000c00 */
[----:B------:R-:W-:Y:S06]  /*6ad0*/  BAR.SYNC.DEFER_BLOCKING 0x0 ;  /* 0x0000000000007b1d */ /* 0x000fec0000010000 */
[----:B------:R4:W-:Y:S02]  /*6ae0*/  STSM.16.M88.4 [R113], R20 ;  /* 0x0000001471007844 */ /* 0x0009e40000000200 */
[----:B------:R-:W-:Y:S01]  /*6af0*/  BAR.SYNC.DEFER_BLOCKING 0x0 ;  /* 0x0000000000007b1d */ /* 0x000fe20000010000 */
[----:B----4-:R-:W-:-:S02]  /*6b00*/  IMAD.MOV.U32 R22, RZ, RZ, R37 ;  /* 0x000000ffff167224 */ /* 0x010fc400078e0025 */
[----:B------:R-:W-:Y:S02]  /*6b10*/  IMAD.MOV.U32 R23, RZ, RZ, R39 ;  /* 0x000000ffff177224 */ /* 0x000fe400078e0027 */
[----:B------:R-:W-:Y:S02]  /*6b20*/  IMAD.MOV.U32 R20, RZ, RZ, R69 ;  /* 0x000000ffff147224 */ /* 0x000fe400078e0045 */
[----:B------:R-:W-:Y:S02]  /*6b30*/  IMAD.MOV.U32 R21, RZ, RZ, R71 ;  /* 0x000000ffff157224 */ /* 0x000fe400078e0047 */
[----:B------:R-:W-:Y:S02]  /*6b40*/  IMAD.MOV.U32 R69, RZ, RZ, R87 ;  /* 0x000000ffff457224 */ /* 0x000fe400078e0057 */
[----:B------:R-:W-:Y:S01]  /*6b50*/  IMAD.MOV.U32 R71, RZ, RZ, R55 ;  /* 0x000000ffff477224 */ /* 0x000fe200078e0037 */
[----:B------:R-:W4:Y:S01]  /*6b60*/  LDS.128 R64, [R0] ;  /* 0x0000000000407984 */ /* 0x000f220000000c00 */
[----:B------:R-:W-:Y:S06]  /*6b70*/  BAR.SYNC.DEFER_BLOCKING 0x0 ;  /* 0x0000000000007b1d */ /* 0x000fec0000010000 */
[----:B------:R-:W-:Y:S02]  /*6b80*/  STSM.16.M88.4 [R113], R8 ;  /* 0x0000000871007844 */ /* 0x000fe40000000200 */
[----:B------:R-:W-:Y:S06]  /*6b90*/  BAR.SYNC.DEFER_BLOCKING 0x0 ;  /* 0x0000000000007b1d */ /* 0x000fec0000010000 */
[----:B------:R-:W5:Y:S02]  /*6ba0*/  LDS.128 R60, [R0] ;  /* 0x00000000003c7984 */ /* 0x000f640000000c00 */
[----:B------:R-:W-:Y:S06]  /*6bb0*/  BAR.SYNC.DEFER_BLOCKING 0x0 ;  /* 0x0000000000007b1d */ /* 0x000fec0000010000 */
[----:B------:R1:W-:Y:S02]  /*6bc0*/  STSM.16.M88.4 [R113], R12 ;  /* 0x0000000c71007844 */ /* 0x0003e40000000200 */
[----:B------:R-:W-:Y:S01]  /*6bd0*/  BAR.SYNC.DEFER_BLOCKING 0x0 ;  /* 0x0000000000007b1d */ /* 0x000fe20000010000 */
[----:B-1----:R-:W-:-:S02]  /*6be0*/  IMAD.MOV.U32 R14, RZ, RZ, R40 ;  /* 0x000000ffff0e7224 */ /* 0x002fc400078e0028 */
[----:B------:R-:W-:Y:S02]  /*6bf0*/  IMAD.MOV.U32 R15, RZ, RZ, R42 ;  /* 0x000000ffff0f7224 */ /* 0x000fe400078e002a */
[----:B------:R-:W-:Y:S02]  /*6c00*/  IMAD.MOV.U32 R12, RZ, RZ, R72 ;  /* 0x000000ffff0c7224 */ /* 0x000fe400078e0048 */
[----:B------:R-:W-:Y:S01]  /*6c10*/  IMAD.MOV.U32 R13, RZ, RZ, R74 ;  /* 0x000000ffff0d7224 */ /* 0x000fe200078e004a */
[----:B------:R-:W1:Y:S01]  /*6c20*/  LDS.128 R56, [R0] ;  /* 0x0000000000387984 */ /* 0x000e620000000c00 */
[----:B------:R-:W-:Y:S06]  /*6c30*/  BAR.SYNC.DEFER_BLOCKING 0x0 ;  /* 0x0000000000007b1d */ /* 0x000fec0000010000 */
[----:B------:R-:W-:Y:S02]  /*6c40*/  STSM.16.M88.4 [R113], R16 ;  /* 0x0000001071007844 */ /* 0x000fe40000000200 */
[----:B------:R-:W-:Y:S06]  /*6c50*/  BAR.SYNC.DEFER_BLOCKING 0x0 ;  /* 0x0000000000007b1d */ /* 0x000fec0000010000 */
[----:B------:R-:W1:Y:S02]  /*6c60*/  LDS.128 R36, [R0] ;  /* 0x0000000000247984 */ /* 0x000e640000000c00 */
[----:B------:R-:W-:Y:S06]  /*6c70*/  BAR.SYNC.DEFER_BLOCKING 0x0 ;  /* 0x0000000000007b1d */ /* 0x000fec0000010000 */
[----:B------:R2:W-:Y:S02]  /*6c80*/  STSM.16.M88.4 [R113], R20 ;  /* 0x0000001471007844 */ /* 0x0005e40000000200 */
[----:B------:R-:W-:Y:S01]  /*6c90*/  BAR.SYNC.DEFER_BLOCKING 0x0 ;  /* 0x0000000000007b1d */ /* 0x000fe20000010000 */
[----:B--2---:R-:W-:-:S02]  /*6ca0*/  IMAD.MOV.U32 R20, RZ, RZ, R76 ;  /* 0x000000ffff147224 */ /* 0x004fc400078e004c */
        /* <DEDUP_REMOVED lines=8> */
[----:B------:R-:W-:Y:S02]  /*6d30*/  STSM.16.M88.4 [R113], R12 ;  /* 0x0000000c71007844 */ /* 0x000fe40000000200 */
[----:B------:R-:W-:Y:S06]  /*6d40*/  BAR.SYNC.DEFER_BLOCKING 0x0 ;  /* 0x0000000000007b1d */ /* 0x000fec0000010000 */
[----:B------:R-:W2:Y:S02]  /*6d50*/  LDS.128 R8, [R0] ;  /* 0x0000000000087984 */ /* 0x000ea40000000c00 */
        /* <DEDUP_REMOVED lines=17> */
[----:B------:R3:W-:Y:S02]  /*6e70*/  STSM.16.M88.4 [R113], R44 ;  /* 0x0000002c71007844 */ /* 0x0007e40000000200 */
[----:B------:R-:W-:Y:S01]  /*6e80*/  BAR.SYNC.DEFER_BLOCKING 0x0 ;  /* 0x0000000000007b1d */ /* 0x000fe20000010000 */
[----:B---3--:R-:W-:-:S02]  /*6e90*/  VIADD R45, R5, UR5 ;  /* 0x00000005052d7c36 */ /* 0x008fc40008000000 */
[----:B------:R-:W-:Y:S02]  /*6ea0*/  VIADD R46, R4, 0x5 ;  /* 0x00000005042e7836 */ /* 0x000fe40000000000 */
[C---:B------:R-:W-:Y:S01]  /*6eb0*/  VIADD R5, R45.reuse, UR5 ;  /* 0x000000052d057c36 */ /* 0x040fe20008000000 */
[----:B------:R-:W-:-:S04]  /*6ec0*/  LEA R44, P4, R45, R3, 0x2 ;  /* 0x000000032d2c7211 */ /* 0x000fc800078810ff */
[----:B------:R-:W-:Y:S01]  /*6ed0*/  LEA.HI.X.SX32 R45, R45, R2, 0x2, P4 ;  /* 0x000000022d2d7211 */ /* 0x000fe200020f16ff */
[----:B------:R-:W3:Y:S01]  /*6ee0*/  LDS.128 R28, [R0] ;  /* 0x00000000001c7984 */ /* 0x000ee20000000c00 */
[----:B------:R-:W-:Y:S06]  /*6ef0*/  BAR.SYNC.DEFER_BLOCKING 0x0 ;  /* 0x0000000000007b1d */ /* 0x000fec0000010000 */
[----:B------:R4:W-:Y:S02]  /*6f00*/  STSM.16.M88.4 [R113], R48 ;  /* 0x0000003071007844 */ /* 0x0009e40000000200 */
[----:B------:R-:W-:Y:S01]  /*6f10*/  BAR.SYNC.DEFER_BLOCKING 0x0 ;  /* 0x0000000000007b1d */ /* 0x000fe20000010000 */
[----:B----4-:R-:W-:-:S02]  /*6f20*/  VIADD R48, R4, 0x6 ;  /* 0x0000000604307836 */ /* 0x010fc40000000000 */
[----:B------:R-:W-:Y:S02]  /*6f30*/  VIADD R49, R5, UR5 ;  /* 0x0000000505317c36 */ /* 0x000fe40008000000 */
[----:B------:R-:W-:Y:S01]  /*6f40*/  VIADD R50, R4, 0x8 ;  /* 0x0000000804327836 */ /* 0x000fe20000000000 */
[----:B------:R-:W4:Y:S02]  /*6f50*/  LDS.128 R32, [R0] ;  /* 0x0000000000207984 */ /* 0x000f240000000c00 */
[----:B------:R-:W-:Y:S06]  /*6f60*/  BAR.SYNC.DEFER_BLOCKING 0x0 ;  /* 0x0000000000007b1d */ /* 0x000fec0000010000 */
[----:B------:R-:W-:Y:S02]  /*6f70*/  STSM.16.M88.4 [R113], R68 ;  /* 0x0000004471007844 */ /* 0x000fe40000000200 */
[----:B------:R-:W-:Y:S06]  /*6f80*/  BAR.SYNC.DEFER_BLOCKING 0x0 ;  /* 0x0000000000007b1d */ /* 0x000fec0000010000 */
[----:B------:R5:W-:Y:S01]  /*6f90*/  @P1 STG.E desc[UR16][R6.64], R96 ;  /* 0x0000006006001986 */ /* 0x000be2000c101910 */
[----:B------:R-:W-:-:S02]  /*6fa0*/  ISETP.LT.AND P1, PT, R46, R123, !P0 ;  /* 0x0000007b2e00720c */ /* 0x000fc40004721270 */
[C---:B------:R-:W-:Y:S01]  /*6fb0*/  LEA R46, P4, R5.reuse, R3, 0x2 ;  /* 0x00000003052e7211 */ /* 0x040fe200078810ff */
[----:B------:R1:W-:Y:S03]  /*6fc0*/  @P2 STG.E desc[UR16][R44.64], R92 ;  /* 0x0000005c2c002986 */ /* 0x0003e6000c101910 */
[-C--:B------:R-:W-:Y:S01]  /*6fd0*/  LEA.HI.X.SX32 R47, R5, R2.reuse, 0x2, P4 ;  /* 0x00000002052f7211 */ /* 0x080fe200020f16ff */
[C---:B------:R-:W-:Y:S01]  /*6fe0*/  VIADD R5, R49.reuse, UR5 ;  /* 0x0000000531057c36 */ /* 0x040fe20008000000 */
[----:B------:R-:W-:Y:S02]  /*6ff0*/  ISETP.LT.AND P4, PT, R48, R123, !P0 ;  /* 0x0000007b3000720c */ /* 0x000fe40004781270 */
[C---:B------:R-:W-:Y:S01]  /*7000*/  LEA R48, P2, R49.reuse, R3, 0x2 ;  /* 0x0000000331307211 */ /* 0x040fe200078410ff */
[----:B-----5:R-:W-:Y:S01]  /*7010*/  VIADD R6, R4, 0x7 ;  /* 0x0000000704067836 */ /* 0x020fe20000000000 */
[----:B------:R5:W-:Y:S02]  /*7020*/  @P6 STG.E desc[UR16][R46.64], R97 ;  /* 0x000000612e006986 */ /* 0x000be4000c101910 */
[----:B------:R-:W-:Y:S01]  /*7030*/  LEA.HI.X.SX32 R49, R49, R2, 0x2, P2 ;  /* 0x0000000231317211 */ /* 0x000fe200010f16ff */
[----:B-1----:R-:W-:Y:S01]  /*7040*/  VIADD R45, R5, UR5 ;  /* 0x00000005052d7c36 */ /* 0x002fe20008000000 */
[----:B------:R-:W-:-:S02]  /*7050*/  ISETP.LT.AND P2, PT, R6, R123, !P0 ;  /* 0x0000007b0600720c */ /* 0x000fc40004741270 */
[C---:B------:R-:W-:Y:S01]  /*7060*/  LEA R6, P6, R5.reuse, R3, 0x2 ;  /* 0x0000000305067211 */ /* 0x040fe200078c10ff */
[----:B------:R1:W-:Y:S01]  /*7070*/  @P3 STG.E desc[UR16][R48.64], R93 ;  /* 0x0000005d30003986 */ /* 0x0003e2000c101910 */
[----:B------:R-:W-:Y:S01]  /*7080*/  ISETP.LT.AND P3, PT, R50, R123, !P0 ;  /* 0x0000007b3200720c */ /* 0x000fe20004761270 */
[----:B------:R-:W-:Y:S01]  /*7090*/  VIADD R50, R4, 0x9 ;  /* 0x0000000904327836 */ /* 0x000fe20000000000 */
[----:B------:R-:W-:Y:S01]  /*70a0*/  LEA.HI.X.SX32 R7, R5, R2, 0x2, P6 ;  /* 0x0000000205077211 */ /* 0x000fe200030f16ff */
[C---:B------:R-:W-:Y:S01]  /*70b0*/  VIADD R5, R45.reuse, UR5 ;  /* 0x000000052d057c36 */ /* 0x040fe20008000000 */
[----:B------:R-:W-:-:S03]  /*70c0*/  LEA R44, P6, R45, R3, 0x2 ;  /* 0x000000032d2c7211 */ /* 0x000fc600078c10ff */
[----:B------:R2:W-:Y:S01]  /*70d0*/  @P5 STG.E desc[UR16][R6.64], R98 ;  /* 0x0000006206005986 */ /* 0x0005e2000c101910 */
[-C--:B------:R-:W-:Y:S02]  /*70e0*/  LEA.HI.X.SX32 R45, R45, R2.reuse, 0x2, P6 ;  /* 0x000000022d2d7211 */ /* 0x080fe400030f16ff */
[C---:B-----5:R-:W-:Y:S01]  /*70f0*/  LEA R46, P6, R5.reuse, R3, 0x2 ;  /* 0x00000003052e7211 */ /* 0x060fe200078c10ff */
[----:B-1----:R-:W-:Y:S01]  /*7100*/  VIADD R48, R4, 0xa ;  /* 0x0000000a04307836 */ /* 0x002fe20000000000 */
[-C--:B------:R-:W-:Y:S01]  /*7110*/  ISETP.LT.AND P5, PT, R50, R123.reuse, !P0 ;  /* 0x0000007b3200720c */ /* 0x080fe200047a1270 */
[C---:B------:R-:W-:Y:S01]  /*7120*/  VIADD R49, R5.reuse, UR5 ;  /* 0x0000000505317c36 */ /* 0x040fe20008000000 */
[----:B------:R1:W-:Y:S01]  /*7130*/  @P1 STG.E desc[UR16][R44.64], R94 ;  /* 0x0000005e2c001986 */ /* 0x0003e2000c101910 */
[-C--:B------:R-:W-:Y:S01]  /*7140*/  LEA.HI.X.SX32 R47, R5, R2.reuse, 0x2, P6 ;  /* 0x00000002052f7211 */ /* 0x080fe200030f16ff */
[----:B------:R-:W-:Y:S01]  /*7150*/  VIADD R50, R4, 0xb ;  /* 0x0000000b04327836 */ /* 0x000fe20000000000 */
[----:B------:R-:W-:Y:S01]  /*7160*/  ISETP.LT.AND P1, PT, R48, R123, !P0 ;  /* 0x0000007b3000720c */ /* 0x000fe20004721270 */
[C---:B------:R-:W-:Y:S01]  /*7170*/  VIADD R5, R49.reuse, UR5 ;  /* 0x0000000531057c36 */ /* 0x040fe20008000000 */
[----:B------:R-:W-:Y:S01]  /*7180*/  LEA R48, P6, R49, R3, 0x2 ;  /* 0x0000000331307211 */ /* 0x000fe200078c10ff */
[----:B------:R5:W-:Y:S01]  /*7190*/  @P4 STG.E desc[UR16][R46.64], R99 ;  /* 0x000000632e004986 */ /* 0x000be2000c101910 */
[----:B------:R-:W-:Y:S01]  /*71a0*/  ISETP.LT.AND P4, PT, R50, R123, !P0 ;  /* 0x0000007b3200720c */ /* 0x000fe20004781270 */
[----:B------:R-:W-:Y:S01]  /*71b0*/  VIADD R51, R5, UR5 ;  /* 0x0000000505337c36 */ /* 0x000fe20008000000 */
[----:B------:R-:W-:Y:S01]  /*71c0*/  LEA.HI.X.SX32 R49, R49, R2, 0x2, P6 ;  /* 0x0000000231317211 */ /* 0x000fe200030f16ff */
[----:B------:R-:W-:Y:S01]  /*71d0*/  VIADD R50, R4, 0xc ;  /* 0x0000000c04327836 */ /* 0x000fe20000000000 */
[----:B--2---:R-:W-:-:S03]  /*71e0*/  LEA R6, P6, R5, R3, 0x2 ;  /* 0x0000000305067211 */ /* 0x004fc600078c10ff */
[----:B------:R2:W-:Y:S01]  /*71f0*/  @P2 STG.E desc[UR16][R48.64], R95 ;  /* 0x0000005f30002986 */ /* 0x0005e2000c101910 */
[-C--:B------:R-:W-:Y:S01]  /*7200*/  LEA.HI.X.SX32 R7, R5, R2.reuse, 0x2, P6 ;  /* 0x0000000205077211 */ /* 0x080fe200030f16ff */
[C---:B------:R-:W-:Y:S01]  /*7210*/  VIADD R5, R51.reuse, UR5 ;  /* 0x0000000533057c36 */ /* 0x040fe20008000000 */
[C---:B-1----:R-:W-:Y:S01]  /*7220*/  LEA R44, P6, R51.reuse, R3, 0x2 ;  /* 0x00000003332c7211 */ /* 0x042fe200078c10ff */
[----:B-----5:R-:W-:Y:S01]  /*7230*/  VIADD R46, R4, 0xd ;  /* 0x0000000d042e7836 */ /* 0x020fe20000000000 */
[-C--:B------:R-:W-:Y:S01]  /*7240*/  ISETP.LT.AND P2, PT, R50, R123.reuse, !P0 ;  /* 0x0000007b3200720c */ /* 0x080fe20004741270 */
[----:B------:R1:W-:Y:S01]  /*7250*/  @P3 STG.E desc[UR16][R6.64], R88 ;  /* 0x0000005806003986 */ /* 0x0003e2000c101910 */
[-C--:B------:R-:W-:Y:S01]  /*7260*/  LEA.HI.X.SX32 R45, R51, R2.reuse, 0x2, P6 ;  /* 0x00000002332d7211 */ /* 0x080fe200030f16ff */
[----:B------:R-:W-:Y:S01]  /*7270*/  VIADD R50, R4, 0xe ;  /* 0x0000000e04327836 */ /* 0x000fe20000000000 */
[----:B------:R-:W-:Y:S02]  /*7280*/  ISETP.LT.AND P3, PT, R46, R123, !P0 ;  /* 0x0000007b2e00720c */ /* 0x000fe40004761270 */
[C---:B------:R-:W-:Y:S01]  /*7290*/  LEA R46, P6, R5.reuse, R3, 0x2 ;  /* 0x00000003052e7211 */ /* 0x040fe200078c10ff */
[C---:B--2---:R-:W-:Y:S01]  /*72a0*/  VIADD R49, R5.reuse, UR5 ;  /* 0x0000000505317c36 */ /* 0x044fe20008000000 */
        /* <DEDUP_REMOVED lines=8> */
[C---:B-1----:R-:W-:Y:S01]  /*7330*/  LEA R6, P6, R5.reuse, R3, 0x2 ;  /* 0x0000000305067211 */ /* 0x042fe200078c10ff */
[----:B--2---:R-:W-:Y:S01]  /*7340*/  VIADD R44, R4, 0x10 ;  /* 0x00000010042c7836 */ /* 0x004fe20000000000 */
        /* <DEDUP_REMOVED lines=13> */
[----:B-----5:R-:W-:-:S03]  /*7420*/  LEA R46, P6, R5, R3, 0x2 ;  /* 0x00000003052e7211 */ /* 0x020fc600078c10ff */
[----:B------:R5:W-:Y:S01]  /*7430*/  @P3 STG.E desc[UR16][R44.64], R66 ;  /* 0x000000422c003986 */ /* 0x000be2000c101910 */
[-C--:B------:R-:W-:Y:S01]  /*7440*/  LEA.HI.X.SX32 R47, R5, R2.reuse, 0x2, P6 ;  /* 0x00000002052f7211 */ /* 0x080fe200030f16ff */
[C---:B------:R-:W-:Y:S01]  /*7450*/  VIADD R5, R51.reuse, UR5 ;  /* 0x0000000533057c36 */ /* 0x040fe20008000000 */
[C---:B-1----:R-:W-:Y:S01]  /*7460*/  LEA R48, P6, R51.reuse, R3, 0x2 ;  /* 0x0000000333307211 */ /* 0x042fe200078c10ff */
[----:B--2---:R-:W-:Y:S01]  /*7470*/  VIADD R6, R4, 0x13 ;  /* 0x0000001304067836 */ /* 0x004fe20000000000 */
[-C--:B------:R-:W-:Y:S01]  /*7480*/  ISETP.LT.AND P3, PT, R50, R123.reuse, !P0 ;  /* 0x0000007b3200720c */ /* 0x080fe20004761270 */
[----:B------:R1:W-:Y:S01]  /*7490*/  @P5 STG.E desc[UR16][R46.64], R91 ;  /* 0x0000005b2e005986 */ /* 0x0003e2000c101910 */
[-C--:B------:R-:W-:Y:S01]  /*74a0*/  LEA.HI.X.SX32 R49, R51, R2.reuse, 0x2, P6 ;  /* 0x0000000233317211 */ /* 0x080fe200030f16ff */
[----:B------:R-:W-:Y:S01]  /*74b0*/  VIADD R50, R4, 0x14 ;  /* 0x0000001404327836 */ /* 0x000fe20000000000 */
[----:B------:R-:W-:Y:S02]  /*74c0*/  ISETP.LT.AND P5, PT, R6, R123, !P0 ;  /* 0x0000007b0600720c */ /* 0x000fe400047a1270 */
[C---:B------:R-:W-:Y:S01]  /*74d0*/  LEA R6, P6, R5.reuse, R3, 0x2 ;  /* 0x0000000305067211 */ /* 0x040fe200078c10ff */
[C---:B-----5:R-:W-:Y:S01]  /*74e0*/  VIADD R45, R5.reuse, UR5 ;  /* 0x00000005052d7c36 */ /* 0x060fe20008000000 */
        /* <DEDUP_REMOVED lines=77> */
[----:B------:R-:W-:Y:S01]  /*79c0*/  LEA R44, P6, R40, R3, 0x2 ;  /* 0x00000003282c7211 */ /* 0x000fe200078c10ff */
[----:B-1----:R-:W-:-:S02]  /*79d0*/  VIADD R46, R4, 0x23 ;  /* 0x00000023042e7836 */ /* 0x002fc40000000000 */
[----:B------:R1:W-:Y:S01]  /*79e0*/  @P3 STG.E desc[UR16][R6.64], R38 ;  /* 0x0000002606003986 */ /* 0x0003e2000c101910 */
[-C--:B------:R-:W-:Y:S01]  /*79f0*/  LEA.HI.X.SX32 R45, R40, R2.reuse, 0x2, P6 ;  /* 0x00000002282d7211 */ /* 0x080fe200030f16ff */
[----:B------:R-:W-:Y:S01]  /*7a00*/  VIADD R40, R4, 0x22 ;  /* 0x0000002204287836 */ /* 0x000fe20000000000 */
[----:B------:R-:W-:Y:S01]  /*7a10*/  ISETP.LT.AND P3, PT, R36, R123, !P0 ;  /* 0x0000007b2400720c */ /* 0x000fe20004761270 */
[C---:B--2---:R-:W-:Y:S01]  /*7a20*/  VIADD R41, R5.reuse, UR5 ;  /* 0x0000000505297c36 */ /* 0x044fe20008000000 */
[C---:B------:R-:W-:Y:S01]  /*7a30*/  LEA R36, P6, R5.reuse, R3, 0x2 ;  /* 0x0000000305247211 */ /* 0x040fe200078c10ff */
[----:B------:R2:W-:Y:S01]  /*7a40*/  @P5 STG.E desc[UR16][R44.64], R42 ;  /* 0x0000002a2c005986 */ /* 0x0005e2000c101910 */
[----:B------:R-:W-:Y:S02]  /*7a50*/  ISETP.LT.AND P5, PT, R40, R123, !P0 ;  /* 0x0000007b2800720c */ /* 0x000fe400047a1270 */
[----:B------:R-:W-:Y:S01]  /*7a60*/  LEA.HI.X.SX32 R37, R5, R2, 0x2, P6 ;  /* 0x0000000205257211 */ /* 0x000fe200030f16ff */
[C---:B------:R-:W-:Y:S01]  /*7a70*/  VIADD R5, R41.reuse, UR5 ;  /* 0x0000000529057c36 */ /* 0x040fe20008000000 */
[----:B------:R-:W-:Y:S01]  /*7a80*/  LEA R40, P6, R41, R3, 0x2 ;  /* 0x0000000329287211 */ /* 0x000fe200078c10ff */
[----:B-1----:R-:W-:-:S02]  /*7a90*/  VIADD R38, R4, 0x24 ;  /* 0x0000002404267836 */ /* 0x002fc40000000000 */
[----:B------:R1:W-:Y:S01]  /*7aa0*/  @P1 STG.E desc[UR16][R36.64], R39 ;  /* 0x0000002724001986 */ /* 0x0003e2000c101910 */
[-C--:B------:R-:W-:Y:S02]  /*7ab0*/  LEA.HI.X.SX32 R41, R41, R2.reuse, 0x2, P6 ;  /* 0x0000000229297211 */ /* 0x080fe400030f16ff */
[----:B------:R-:W-:Y:S01]  /*7ac0*/  ISETP.LT.AND P1, PT, R46, R123, !P0 ;  /* 0x0000007b2e00720c */ /* 0x000fe20004721270 */
[C---:B------:R-:W-:Y:S01]  /*7ad0*/  VIADD R46, R5.reuse, UR5 ;  /* 0x00000005052e7c36 */ /* 0x040fe20008000000 */
[C---:B------:R-:W-:Y:S01]  /*7ae0*/  LEA R6, P6, R5.reuse, R3, 0x2 ;  /* 0x0000000305067211 */ /* 0x040fe200078c10ff */
[----:B------:R5:W-:Y:S01]  /*7af0*/  @P4 STG.E desc[UR16][R40.64], R43 ;  /* 0x0000002b28004986 */ /* 0x000be2000c101910 */
[----:B------:R-:W-:Y:S01]  /*7b00*/  ISETP.LT.AND P4, PT, R38, R123, !P0 ;  /* 0x0000007b2600720c */ /* 0x000fe20004781270 */
[----:B------:R-:W-:Y:S01]  /*7b10*/  VIADD R38, R4, 0x26 ;  /* 0x0000002604267836 */ /* 0x000fe20000000000 */
[----:B------:R-:W-:Y:S01]  /*7b20*/  LEA.HI.X.SX32 R7, R5, R2, 0x2, P6 ;  /* 0x0000000205077211 */ /* 0x000fe200030f16ff */
[C---:B------:R-:W-:Y:S01]  /*7b30*/  VIADD R5, R46.reuse, UR5 ;  /* 0x000000052e057c36 */ /* 0x040fe20008000000 */
[----:B--2---:R-:W-:Y:S01]  /*7b40*/  LEA R44, P6, R46, R3, 0x2 ;  /* 0x000000032e2c7211 */ /* 0x004fe200078c10ff */
[----:B-1----:R-:W-:-:S02]  /*7b50*/  VIADD R36, R4, 0x25 ;  /* 0x0000002504247836 */ /* 0x002fc40000000000 */
[----:B------:R1:W-:Y:S01]  /*7b60*/  @P2 STG.E desc[UR16][R6.64], R8 ;  /* 0x0000000806002986 */ /* 0x0003e2000c101910 */
[-C--:B------:R-:W-:Y:S01]  /*7b70*/  LEA.HI.X.SX32 R45, R46, R2.reuse, 0x2, P6 ;  /* 0x000000022e2d7211 */ /* 0x080fe200030f16ff */
[C---:B------:R-:W-:Y:S01]  /*7b80*/  VIADD R39, R5.reuse, UR5 ;  /* 0x0000000505277c36 */ /* 0x040fe20008000000 */
[----:B------:R-:W-:Y:S01]  /*7b90*/  ISETP.LT.AND P2, PT, R36, R123, !P0 ;  /* 0x0000007b2400720c */ /* 0x000fe20004741270 */
[----:B-----5:R-:W-:Y:S01]  /*7ba0*/  VIADD R40, R4, 0x27 ;  /* 0x0000002704287836 */ /* 0x020fe20000000000 */
        /* <DEDUP_REMOVED lines=9> */
[C---:B------:R-:W-:Y:S01]  /*7c40*/  LEA R6, P6, R5.reuse, R3, 0x2 ;  /* 0x0000000305067211 */ /* 0x040fe200078c10ff */
[C---:B--2---:R-:W-:Y:S01]  /*7c50*/  VIADD R16, R5.reuse, UR5 ;  /* 0x0000000505107c36 */ /* 0x044fe20008000000 */
[-C--:B------:R-:W-:Y:S01]  /*7c60*/  ISETP.LT.AND P5, PT, R40, R123.reuse, !P0 ;  /* 0x0000007b2800720c */ /* 0x080fe200047a1270 */
[----:B------:R-:W-:Y:S01]  /*7c70*/  @P1 STG.E desc[UR16][R38.64], R17 ;  /* 0x0000001126001986 */ /* 0x000fe2000c101910 */
[----:B------:R-:W-:Y:S01]  /*7c80*/  LEA.HI.X.SX32 R7, R5, R2, 0x2, P6 ;  /* 0x0000000205077211 */ /* 0x000fe200030f16ff */
[----:B------:R-:W-:Y:S01]  /*7c90*/  VIADD R5, R16, UR5 ;  /* 0x0000000510057c36 */ /* 0x000fe20008000000 */
[----:B------:R-:W-:Y:S01]  /*7ca0*/  ISETP.LT.AND P1, PT, R8, R123, !P0 ;  /* 0x0000007b0800720c */ /* 0x000fe20004721270 */
[----:B------:R-:W-:Y:S01]  /*7cb0*/  VIADD R8, R4, 0x29 ;  /* 0x0000002904087836 */ /* 0x000fe20000000000 */
[----:B------:R-:W-:Y:S01]  /*7cc0*/  LEA R40, P6, R16, R3, 0x2 ;  /* 0x0000000310287211 */ /* 0x000fe200078c10ff */
[----:B------:R2:W-:Y:S01]  /*7cd0*/  @P4 STG.E desc[UR16][R6.64], R10 ;  /* 0x0000000a06004986 */ /* 0x0005e2000c101910 */
[----:B-1----:R-:W-:-:S02]  /*7ce0*/  VIADD R36, R5, UR5 ;  /* 0x0000000505247c36 */ /* 0x002fc40008000000 */
[-C--:B------:R-:W-:Y:S01]  /*7cf0*/  LEA.HI.X.SX32 R41, R16, R2.reuse, 0x2, P6 ;  /* 0x0000000210297211 */ /* 0x080fe200030f16ff */
[----:B------:R-:W-:Y:S01]  /*7d00*/  VIADD R16, R4, 0x2a ;  /* 0x0000002a04107836 */ /* 0x000fe20000000000 */
[----:B------:R-:W-:Y:S02]  /*7d10*/  ISETP.LT.AND P4, PT, R8, R123, !P0 ;  /* 0x0000007b0800720c */ /* 0x000fe40004781270 */
[C---:B------:R-:W-:Y:S01]  /*7d20*/  LEA R8, P6, R5.reuse, R3, 0x2 ;  /* 0x0000000305087211 */ /* 0x040fe200078c10ff */
[----:B------:R1:W-:Y:S01]  /*7d30*/  @P2 STG.E desc[UR16][R40.64], R18 ;  /* 0x0000001228002986 */ /* 0x0003e2000c101910 */
[----:B------:R-:W-:Y:S02]  /*7d40*/  ISETP.LT.AND P2, PT, R16, R123, !P0 ;  /* 0x0000007b1000720c */ /* 0x000fe40004741270 */
[----:B------:R-:W-:Y:S01]  /*7d50*/  LEA.HI.X.SX32 R9, R5, R2, 0x2, P6 ;  /* 0x0000000205097211 */ /* 0x000fe200030f16ff */
[----:B--2---:R-:W-:Y:S01]  /*7d60*/  VIADD R6, R4, 0x2b ;  /* 0x0000002b04067836 */ /* 0x004fe20000000000 */
[C---:B------:R-:W-:Y:S01]  /*7d70*/  LEA R16, P6, R36.reuse, R3, 0x2 ;  /* 0x0000000324107211 */ /* 0x040fe200078c10ff */
[----:B------:R-:W-:-:S02]  /*7d80*/  VIADD R5, R36, UR5 ;  /* 0x0000000524057c36 */ /* 0x000fc40008000000 */
[----:B------:R2:W-:Y:S01]  /*7d90*/  @P3 STG.E desc[UR16][R8.64], R11 ;  /* 0x0000000b08003986 */ /* 0x0005e2000c101910 */
[-C--:B------:R-:W-:Y:S01]  /*7da0*/  LEA.HI.X.SX32 R17, R36, R2.reuse, 0x2, P6 ;  /* 0x0000000224117211 */ /* 0x080fe200030f16ff */
[----:B------:R-:W-:Y:S01]  /*7db0*/  VIADD R10, R4, 0x2c ;  /* 0x0000002c040a7836 */ /* 0x000fe20000000000 */
[----:B------:R-:W-:Y:S01]  /*7dc0*/  ISETP.LT.AND P3, PT, R6, R123, !P0 ;  /* 0x0000007b0600720c */ /* 0x000fe20004761270 */
[C---:B-1----:R-:W-:Y:S01]  /*7dd0*/  VIADD R18, R5.reuse, UR5 ;  /* 0x0000000505127c36 */ /* 0x042fe20008000000 */
        /* <DEDUP_REMOVED lines=8> */
[-C--:B------:R-:W-:Y:S01]  /*7e60*/  LEA.HI.X.SX32 R37, R18, R2.reuse, 0x2, P6 ;  /* 0x0000000212257211 */ /* 0x080fe200030f16ff */
[C---:B--2---:R-:W-:Y:S01]  /*7e70*/  VIADD R11, R5.reuse, UR5 ;  /* 0x00000005050b7c36 */ /* 0x044fe20008000000 */
[----:B------:R-:W-:Y:S01]  /*7e80*/  ISETP.LT.AND P1, PT, R10, R123, !P0 ;  /* 0x0000007b0a00720c */ /* 0x000fe20004721270 */
[C---:B------:R-:W-:Y:S01]  /*7e90*/  VIADD R10, R4.reuse, 0x2e ;  /* 0x0000002e040a7836 */ /* 0x040fe20000000000 */
[C---:B------:R-:W-:Y:S01]  /*7ea0*/  LEA R8, P6, R5.reuse, R3, 0x2 ;  /* 0x0000000305087211 */ /* 0x040fe200078c10ff */
[----:B------:R-:W-:Y:S01]  /*7eb0*/  @P4 STG.E desc[UR16][R36.64], R24 ;  /* 0x0000001824004986 */ /* 0x000fe2000c101910 */
[----:B-1----:R-:W-:Y:S02]  /*7ec0*/  VIADD R16, R4, 0x2f ;  /* 0x0000002f04107836 */ /* 0x002fe40000000000 */
[-C--:B------:R-:W-:Y:S01]  /*7ed0*/  LEA.HI.X.SX32 R9, R5, R2.reuse, 0x2, P6 ;  /* 0x0000000205097211 */ /* 0x080fe200030f16ff */
[C---:B------:R-:W-:Y:S01]  /*7ee0*/  VIADD R5, R11.reuse, UR5 ;  /* 0x000000050b057c36 */ /* 0x040fe20008000000 */
[----:B------:R-:W-:Y:S01]  /*7ef0*/  ISETP.LT.AND P4, PT, R10, R123, !P0 ;  /* 0x0000007b0a00720c */ /* 0x000fe20004781270 */
[----:B-----5:R-:W-:Y:S01]  /*7f00*/  VIADD R12, R4, 0x30 ;  /* 0x00000030040c7836 */ /* 0x020fe20000000000 */
[----:B------:R-:W-:Y:S01]  /*7f10*/  LEA R10, P6, R11, R3, 0x2 ;  /* 0x000000030b0a7211 */ /* 0x000fe200078c10ff */
[----:B------:R-:W-:Y:S01]  /*7f20*/  VIADD R17, R5, UR5 ;  /* 0x0000000505117c36 */ /* 0x000fe20008000000 */
[----:B------:R1:W-:Y:S01]  /*7f30*/  @P2 STG.E desc[UR16][R8.64], R13 ;  /* 0x0000000d08002986 */ /* 0x0003e2000c101910 */
[----:B------:R-:W-:Y:S01]  /*7f40*/  ISETP.LT.AND P2, PT, R16, R123, !P0 ;  /* 0x0000007b1000720c */ /* 0x000fe20004741270 */
[----:B------:R-:W-:Y:S01]  /*7f50*/  VIADD R18, R4, 0x35 ;  /* 0x0000003504127836 */ /* 0x000fe20000000000 */
[----:B------:R-:W-:-:S02]  /*7f60*/  LEA.HI.X.SX32 R11, R11, R2, 0x2, P6 ;  /* 0x000000020b0b7211 */ /* 0x000fc400030f16ff */
[----:B------:R-:W-:-:S03]  /*7f70*/  LEA R6, P6, R5, R3, 0x2 ;  /* 0x0000000305067211 */ /* 0x000fc600078c10ff */
[----:B------:R2:W-:Y:S01]  /*7f80*/  @P3 STG.E desc[UR16][R10.64], R25 ;  /* 0x000000190a003986 */ /* 0x0005e2000c101910 */
[-C--:B------:R-:W-:Y:S01]  /*7f90*/  LEA.HI.X.SX32 R7, R5, R2.reuse, 0x2, P6 ;  /* 0x0000000205077211 */ /* 0x080fe200030f16ff */
[C---:B------:R-:W-:Y:S01]  /*7fa0*/  VIADD R5, R17.reuse, UR5 ;  /* 0x0000000511057c36 */ /* 0x040fe20008000000 */
[C---:B------:R-:W-:Y:S01]  /*7fb0*/  LEA R16, P6, R17.reuse, R3, 0x2 ;  /* 0x0000000311107211 */ /* 0x040fe200078c10ff */
[----:B-1----:R-:W-:Y:S01]  /*7fc0*/  VIADD R8, R4, 0x31 ;  /* 0x0000003104087836 */ /* 0x002fe20000000000 */
        /* <DEDUP_REMOVED lines=13> */
[----:B------:R-:W-:Y:S01]  /*80a0*/  VIADD R13, R5, UR5 ;  /* 0x00000005050d7c36 */ /* 0x000fe20008000000 */
[-C--:B------:R-:W-:Y:S01]  /*80b0*/  LEA.HI.X.SX32 R11, R11, R2.reuse, 0x2, P6 ;  /* 0x000000020b0b7211 */ /* 0x080fe200030f16ff */
[----:B------:R5:W-:Y:S01]  /*80c0*/  @P4 STG.E desc[UR16][R8.64], R15 ;  /* 0x0000000f08004986 */ /* 0x000be2000c101910 */
[C---:B-1----:R-:W-:Y:S01]  /*80d0*/  LEA R6, P6, R5.reuse, R3, 0x2 ;  /* 0x0000000305067211 */ /* 0x042fe200078c10ff */
[----:B--2---:R-:W-:Y:S01]  /*80e0*/  VIADD R16, R4, 0x36 ;  /* 0x0000003604107836 */ /* 0x004fe20000000000 */
[-C--:B------:R-:W-:Y:S01]  /*80f0*/  ISETP.LT.AND P4, PT, R12, R123.reuse, !P0 ;  /* 0x0000007b0c00720c */ /* 0x080fe20004781270 */
[----:B------:R-:W-:Y:S01]  /*8100*/  VIADD R12, R4, 0x34 ;  /* 0x00000034040c7836 */ /* 0x000fe20000000000 */
[-C--:B------:R-:W-:Y:S01]  /*8110*/  LEA.HI.X.SX32 R7, R5, R2.reuse, 0x2, P6 ;  /* 0x0000000205077211 */ /* 0x080fe200030f16ff */
[----:B------:R-:W-:Y:S01]  /*8120*/  VIADD R5, R13, UR5 ;  /* 0x000000050d057c36 */ /* 0x000fe20008000000 */
[----:B------:R-:W-:Y:S02]  /*8130*/  @P2 STG.E desc[UR16][R10.64], R27 ;  /* 0x0000001b0a002986 */ /* 0x000fe4000c101910 */
[----:B------:R-:W-:Y:S01]  /*8140*/  ISETP.LT.AND P2, PT, R12, R123, !P0 ;  /* 0x0000007b0c00720c */ /* 0x000fe20004741270 */
[----:B------:R-:W-:Y:S01]  /*8150*/  VIADD R17, R5, UR5 ;  /* 0x0000000505117c36 */ /* 0x000fe20008000000 */
[-C--:B------:R-:W-:Y:S01]  /*8160*/  LEA R12, P6, R13, R3.reuse, 0x2 ;  /* 0x000000030d0c7211 */ /* 0x080fe200078c10ff */
[----:B------:R1:W-:Y:S03]  /*8170*/  @P3 STG.E desc[UR16][R6.64], R20 ;  /* 0x0000001406003986 */ /* 0x0003e6000c101910 */
[----:B------:R-:W-:Y:S01]  /*8180*/  LEA R14, P3, R17, R3, 0x2 ;  /* 0x00000003110e7211 */ /* 0x000fe200078610ff */
[----:B------:R2:W4:Y:S01]  /*8190*/  LDS.128 R24, [R0] ;  /* 0x0000000000187984 */ /* 0x0005220000000c00 */
[----:B------:R-:W-:-:S02]  /*81a0*/  LEA.HI.X.SX32 R13, R13, R2, 0x2, P6 ;  /* 0x000000020d0d7211 */ /* 0x000fc400030f16ff */
[----:B-----5:R-:W-:Y:S02]  /*81b0*/  LEA R8, P6, R5, R3, 0x2 ;  /* 0x0000000305087211 */ /* 0x020fe400078c10ff */
[CC--:B------:R-:W-:Y:S01]  /*81c0*/  LEA.HI.X.SX32 R15, R17.reuse, R2.reuse, 0x2, P3 ;  /* 0x00000002110f7211 */ /* 0x0c0fe200018f16ff */
[----:B------:R-:W-:Y:S01]  /*81d0*/  VIADD R17, R17, UR5 ;  /* 0x0000000511117c36 */ /* 0x000fe20008000000 */
[-C--:B------:R-:W-:Y:S01]  /*81e0*/  LEA.HI.X.SX32 R9, R5, R2.reuse, 0x2, P6 ;  /* 0x0000000205097211 */ /* 0x080fe200030f16ff */
[----:B---3--:R3:W-:Y:S01]  /*81f0*/  @P5 STG.E desc[UR16][R12.64], R28 ;  /* 0x0000001c0c005986 */ /* 0x0087e2000c101910 */
[-C--:B------:R-:W-:Y:S01]  /*8200*/  ISETP.LT.AND P5, PT, R18, R123.reuse, !P0 ;  /* 0x0000007b1200720c */ /* 0x080fe200047a1270 */
[C---:B------:R-:W-:Y:S01]  /*8210*/  VIADD R5, R17.reuse, UR5 ;  /* 0x0000000511057c36 */ /* 0x040fe20008000000 */
[----:B------:R-:W-:Y:S01]  /*8220*/  ISETP.LT.AND P3, PT, R16, R123, !P0 ;  /* 0x0000007b1000720c */ /* 0x000fe20004761270 */
[----:B------:R5:W-:Y:S01]  /*8230*/  @P1 STG.E desc[UR16][R8.64], R21 ;  /* 0x0000001508001986 */ /* 0x000be2000c101910 */
[-C--:B-1----:R-:W-:Y:S01]  /*8240*/  LEA R6, P1, R17, R3.reuse, 0x2 ;  /* 0x0000000311067211 */ /* 0x082fe200078210ff */
[C---:B------:R-:W-:Y:S01]  /*8250*/  VIADD R16, R4.reuse, 0x37 ;  /* 0x0000003704107836 */ /* 0x040fe20000000000 */
[----:B------:R-:W-:Y:S01]  /*8260*/  LEA R10, P6, R5, R3, 0x2 ;  /* 0x00000003050a7211 */ /* 0x000fe200078c10ff */
[----:B------:R1:W-:Y:S01]  /*8270*/  @P4 STG.E desc[UR16][R14.64], R29 ;  /* 0x0000001d0e004986 */ /* 0x0003e2000c101910 */
[-C--:B------:R-:W-:Y:S01]  /*8280*/  LEA.HI.X.SX32 R7, R17, R2.reuse, 0x2, P1 ;  /* 0x0000000211077211 */ /* 0x080fe200008f16ff */
[C---:B--2---:R-:W-:Y:S01]  /*8290*/  VIADD R0, R4.reuse, 0x3a ;  /* 0x0000003a04007836 */ /* 0x044fe20000000000 */
[C---:B------:R-:W-:Y:S01]  /*82a0*/  LEA.HI.X.SX32 R11, R5.reuse, R2, 0x2, P6 ;  /* 0x00000002050b7211 */ /* 0x040fe200030f16ff */
[----:B---3--:R-:W-:Y:S01]  /*82b0*/  VIADD R12, R4, 0x38 ;  /* 0x00000038040c7836 */ /* 0x008fe20000000000 */
[----:B------:R-:W-:Y:S01]  /*82c0*/  ISETP.LT.AND P4, PT, R16, R123, !P0 ;  /* 0x0000007b1000720c */ /* 0x000fe20004781270 */
[----:B------:R-:W-:Y:S01]  /*82d0*/  @P2 STG.E desc[UR16][R6.64], R22 ;  /* 0x0000001606002986 */ /* 0x000fe2000c101910 */
[----:B-----5:R-:W-:-:S02]  /*82e0*/  VIADD R9, R5, UR5 ;  /* 0x0000000505097c36 */ /* 0x020fc40008000000 */
[----:B------:R-:W-:Y:S01]  /*82f0*/  ISETP.LT.AND P1, PT, R12, R123, !P0 ;  /* 0x0000007b0c00720c */ /* 0x000fe20004721270 */
[----:B------:R2:W-:Y:S01]  /*8300*/  @P5 STG.E desc[UR16][R10.64], R30 ;  /* 0x0000001e0a005986 */ /* 0x0005e2000c101910 */
[C---:B------:R-:W-:Y:S01]  /*8310*/  VIADD R5, R9.reuse, UR5 ;  /* 0x0000000509057c36 */ /* 0x040fe20008000000 */
[----:B------:R-:W-:Y:S01]  /*8320*/  LEA R8, P2, R9, R3, 0x2 ;  /* 0x0000000309087211 */ /* 0x000fe200078410ff */
[----:B-1----:R-:W-:-:S03]  /*8330*/  VIADD R14, R4, 0x39 ;  /* 0x00000039040e7836 */ /* 0x002fc60000000000 */
[----:B------:R-:W-:Y:S02]  /*8340*/  LEA R12, P5, R5, R3, 0x2 ;  /* 0x00000003050c7211 */ /* 0x000fe400078a10ff */
[-C--:B------:R-:W-:Y:S02]  /*8350*/  LEA.HI.X.SX32 R9, R9, R2.reuse, 0x2, P2 ;  /* 0x0000000209097211 */ /* 0x080fe400010f16ff */
[CC--:B------:R-:W-:Y:S01]  /*8360*/  LEA.HI.X.SX32 R13, R5.reuse, R2.reuse, 0x2, P5 ;  /* 0x00000002050d7211 */ /* 0x0c0fe200028f16ff */
[----:B------:R-:W-:Y:S01]  /*8370*/  VIADD R5, R5, UR5 ;  /* 0x0000000505057c36 */ /* 0x000fe20008000000 */
[-C--:B------:R-:W-:Y:S01]  /*8380*/  ISETP.LT.AND P2, PT, R14, R123.reuse, !P0 ;  /* 0x0000007b0e00720c */ /* 0x080fe20004741270 */
[----:B------:R1:W-:Y:S01]  /*8390*/  @P3 STG.E desc[UR16][R8.64], R23 ;  /* 0x0000001708003986 */ /* 0x0003e2000c101910 */
[----:B------:R-:W-:Y:S01]  /*83a0*/  ISETP.LT.AND P5, PT, R0, R123, !P0 ;  /* 0x0000007b0000720c */ /* 0x000fe200047a1270 */
[C---:B--2---:R-:W-:Y:S01]  /*83b0*/  VIADD R11, R5.reuse, UR5 ;  /* 0x00000005050b7c36 */ /* 0x044fe20008000000 */
[CC--:B------:R-:W-:Y:S01]  /*83c0*/  LEA R6, P3, R5.reuse, R3.reuse, 0x2 ;  /* 0x0000000305067211 */ /* 0x0c0fe200078610ff */
[C---:B------:R-:W-:Y:S01]  /*83d0*/  VIADD R0, R4.reuse, 0x3c ;  /* 0x0000003c04007836 */ /* 0x040fe20000000000 */
[----:B------:R2:W-:Y:S01]  /*83e0*/  @P4 STG.E desc[UR16][R12.64], R31 ;  /* 0x0000001f0c004986 */ /* 0x0005e2000c101910 */
[----:B------:R-:W-:Y:S01]  /*83f0*/  VIADD R14, R4, 0x3b ;  /* 0x0000003b040e7836 */ /* 0x000fe20000000000 */
[----:B------:R-:W-:Y:S01]  /*8400*/  LEA.HI.X.SX32 R7, R5, R2, 0x2, P3 ;  /* 0x0000000205077211 */ /* 0x000fe200018f16ff */
[C---:B------:R-:W-:Y:S01]  /*8410*/  VIADD R5, R11.reuse, UR5 ;  /* 0x000000050b057c36 */ /* 0x040fe20008000000 */
[----:B------:R-:W-:-:S02]  /*8420*/  LEA R10, P6, R11, R3, 0x2 ;  /* 0x000000030b0a7211 */ /* 0x000fc400078c10ff */
[----:B------:R-:W-:Y:S01]  /*8430*/  ISETP.LT.AND P3, PT, R0, R123, !P0 ;  /* 0x0000007b0000720c */ /* 0x000fe20004761270 */
[----:B----4-:R3:W-:Y:S01]  /*8440*/  @P1 STG.E desc[UR16][R6.64], R32 ;  /* 0x0000002006001986 */ /* 0x0107e2000c101910 */
[-C--:B------:R-:W-:Y:S01]  /*8450*/  LEA.HI.X.SX32 R11, R11, R2.reuse, 0x2, P6 ;  /* 0x000000020b0b7211 */ /* 0x080fe200030f16ff */
[----:B------:R-:W-:Y:S01]  /*8460*/  VIADD R0, R4, 0x3d ;  /* 0x0000003d04007836 */ /* 0x000fe20000000000 */
[C---:B-1----:R-:W-:Y:S01]  /*8470*/  LEA R8, P1, R5.reuse, R3, 0x2 ;  /* 0x0000000305087211 */ /* 0x042fe200078210ff */
[C---:B--2---:R-:W-:Y:S02]  /*8480*/  VIADD R13, R5.reuse, UR5 ;  /* 0x00000005050d7c36 */ /* 0x044fe40008000000 */
[----:B------:R1:W-:Y:S01]  /*8490*/  @P2 STG.E desc[UR16][R10.64], R24 ;  /* 0x000000180a002986 */ /* 0x0003e2000c101910 */
[----:B------:R-:W-:Y:S01]  /*84a0*/  ISETP.LT.AND P2, PT, R0, R123, !P0 ;  /* 0x0000007b0000720c */ /* 0x000fe20004741270 */
[----:B------:R-:W-:Y:S01]  /*84b0*/  VIADD R0, R4, 0x3e ;  /* 0x0000003e04007836 */ /* 0x000fe20000000000 */
[----:B------:R-:W-:Y:S01]  /*84c0*/  LEA.HI.X.SX32 R9, R5, R2, 0x2, P1 ;  /* 0x0000000205097211 */ /* 0x000fe200008f16ff */
[C---:B------:R-:W-:Y:S01]  /*84d0*/  VIADD R15, R13.reuse, UR5 ;  /* 0x000000050d0f7c36 */ /* 0x040fe20008000000 */
[----:B------:R-:W-:-:S02]  /*84e0*/  LEA R12, P6, R13, R3, 0x2 ;  /* 0x000000030d0c7211 */ /* 0x000fc400078c10ff */
[----:B------:R-:W-:Y:S01]  /*84f0*/  ISETP.LT.AND P4, PT, R14, R123, !P0 ;  /* 0x0000007b0e00720c */ /* 0x000fe20004781270 */
[C---:B------:R-:W-:Y:S01]  /*8500*/  VIADD R16, R15.reuse, UR5 ;  /* 0x000000050f107c36 */ /* 0x040fe20008000000 */
[----:B---3--:R-:W-:Y:S01]  /*8510*/  LEA R6, P1, R15, R3, 0x2 ;  /* 0x000000030f067211 */ /* 0x008fe200078210ff */
[----:B------:R2:W-:Y:S01]  /*8520*/  @P5 STG.E desc[UR16][R8.64], R33 ;  /* 0x0000002108005986 */ /* 0x0005e2000c101910 */
[-C--:B------:R-:W-:Y:S01]  /*8530*/  LEA.HI.X.SX32 R13, R13, R2.reuse, 0x2, P6 ;  /* 0x000000020d0d7211 */ /* 0x080fe200030f16ff */
[----:B------:R-:W-:Y:S01]  /*8540*/  VIADD R5, R16, UR5 ;  /* 0x0000000510057c36 */ /* 0x000fe20008000000 */
[----:B------:R-:W-:Y:S02]  /*8550*/  LEA.HI.X.SX32 R7, R15, R2, 0x2, P1 ;  /* 0x000000020f077211 */ /* 0x000fe400008f16ff */
[----:B------:R-:W-:Y:S01]  /*8560*/  ISETP.LT.AND P1, PT, R0, R123, !P0 ;  /* 0x0000007b0000720c */ /* 0x000fe20004721270 */
[----:B------:R-:W-:Y:S01]  /*8570*/  VIADD R0, R4, 0x3f ;  /* 0x0000003f04007836 */ /* 0x000fe20000000000 */
[----:B------:R-:W-:-:S03]  /*8580*/  LEA R14, P6, R16, R3, 0x2 ;  /* 0x00000003100e7211 */ /* 0x000fc600078c10ff */
[----:B------:R2:W-:Y:S01]  /*8590*/  @P4 STG.E desc[UR16][R12.64], R25 ;  /* 0x000000190c004986 */ /* 0x0005e2000c101910 */
[----:B------:R-:W-:Y:S02]  /*85a0*/  ISETP.LT.AND P0, PT, R0, R123, !P0 ;  /* 0x0000007b0000720c */ /* 0x000fe40004701270 */
[-C--:B------:R-:W-:Y:S01]  /*85b0*/  LEA.HI.X.SX32 R15, R16, R2.reuse, 0x2, P6 ;  /* 0x00000002100f7211 */ /* 0x080fe200030f16ff */
[C---:B------:R-:W-:Y:S01]  /*85c0*/  VIADD R16, R5.reuse, UR5 ;  /* 0x0000000505107c36 */ /* 0x040fe20008000000 */
[CC--:B-1----:R-:W-:Y:S01]  /*85d0*/  LEA R10, P6, R5.reuse, R3.reuse, 0x2 ;  /* 0x00000003050a7211 */ /* 0x0c2fe200078c10ff */
[----:B------:R2:W-:Y:S03]  /*85e0*/  @P3 STG.E desc[UR16][R6.64], R34 ;  /* 0x0000002206003986 */ /* 0x0005e6000c101910 */
[----:B------:R-:W-:Y:S01]  /*85f0*/  LEA.HI.X.SX32 R11, R5, R2, 0x2, P6 ;  /* 0x00000002050b7211 */ /* 0x000fe200030f16ff */
[----:B------:R2:W-:Y:S01]  /*8600*/  @P2 STG.E desc[UR16][R14.64], R26 ;  /* 0x0000001a0e002986 */ /* 0x0005e2000c101910 */
[----:B------:R-:W-:-:S03]  /*8610*/  LEA R4, P6, R16, R3, 0x2 ;  /* 0x0000000310047211 */ /* 0x000fc600078c10ff */
[----:B------:R2:W-:Y:S01]  /*8620*/  @P1 STG.E desc[UR16][R10.64], R35 ;  /* 0x000000230a001986 */ /* 0x0005e2000c101910 */
[----:B------:R-:W-:Y:S01]  /*8630*/  LEA.HI.X.SX32 R5, R16, R2, 0x2, P6 ;  /* 0x0000000210057211 */ /* 0x000fe200030f16ff */
[----:B------:R-:W-:Y:S08]  /*8640*/  @!P0 EXIT ;  /* 0x000000000000894d */ /* 0x000ff00003800000 */
[----:B------:R-:W-:Y:S01]  /*8650*/  STG.E desc[UR16][R4.64], R27 ;  /* 0x0000001b04007986 */ /* 0x000fe2000c101910 */
[----:B------:R-:W-:Y:S05]  /*8660*/  EXIT ;  /* 0x000000000000794d */ /* 0x000fea0003800000 */
.L_x_2:
[----:B------:R-:W-:-:S00]  /*8670*/  BRA `(.L_x_2) ;  /* 0xfffffffc00fc7947 */ /* 0x000fc0000383ffff */
[----:B------:R-:W-:-:S00]  /*8680*/  NOP ;  /* 0x0000000000007918 */ /* 0x000fc00000000000 */
[----:B------:R-:W-:-:S00]  /*8690*/  NOP ;  /* 0x0000000000007918 */ /* 0x000fc00000000000 */
[----:B------:R-:W-:-:S00]  /*86a0*/  NOP ;  /* 0x0000000000007918 */ /* 0x000fc00000000000 */
[----:B------:R-:W-:-:S00]  /*86b0*/  NOP ;  /* 0x0000000000007918 */ /* 0x000fc00000000000 */
[----:B------:R-:W-:-:S00]  /*86c0*/  NOP ;  /* 0x0000000000007918 */ /* 0x000fc00000000000 */
[----:B------:R-:W-:-:S00]  /*86d0*/  NOP ;  /* 0x0000000000007918 */ /* 0x000fc00000000000 */
[----:B------:R-:W-:-:S00]  /*86e0*/  NOP ;  /* 0x0000000000007918 */ /* 0x000fc00000000000 */
[----:B------:R-:W-:-:S00]  /*86f0*/  NOP ;  /* 0x0000000000007918 */ /* 0x000fc00000000000 */
.L_x_3:


//--------------------- .nv.shared.matmul_kernel  --------------------------
	.section	.nv.shared.matmul_kernel,"aw",@nobits
	.sectionflags	@""
	.align	16
	.zero		1024


//--------------------- .nv.shared.reserved.0     --------------------------
	.section	.nv.shared.reserved.0,"aw",@nobits
	.weak		__nv_reservedSMEM_offset_0_alias
	.size		__nv_reservedSMEM_offset_0_alias, 0, 0
	.other		__nv_reservedSMEM_offset_0_alias,@"STO_CUDA_RESERVED_SHARED STV_DEFAULT"
__nv_reservedSMEM_offset_0_alias:
	.zero		0


//--------------------- .nv.constant0.matmul_kernel --------------------------
	.section	.nv.constant0.matmul_kernel,"a",@progbits
	.sectionflags	@""
	.align	4
.nv.constant0.matmul_kernel:
	.zero		608


//--------------------- SYMBOLS --------------------------

	.type		.nv.reservedSmem.offset0,@object
	.size		.nv.reservedSmem.offset0,0x4
